//
// Generated by NVIDIA NVVM Compiler
//
// Compiler Build ID: CL-36424714
// Cuda compilation tools, release 13.0, V13.0.88
// Based on NVVM 20.0.0
//

.version 9.0
.target sm_100
.address_size 64

	// .globl	my_kernel_kernel0
// _ZZ17my_kernel_kernel0E18PaddedInput_shared has been demoted
// _ZZ17my_kernel_kernel0E18placeholder_shared has been demoted

.visible .entry my_kernel_kernel0(
	.param .u64 .ptr .align 1 my_kernel_kernel0_param_0,
	.param .u64 .ptr .align 1 my_kernel_kernel0_param_1,
	.param .u64 .ptr .align 1 my_kernel_kernel0_param_2,
	.param .u64 .ptr .align 1 my_kernel_kernel0_param_3
)
{
	.local .align 16 .b8 	__local_depot0[512];
	.reg .b64 	%SP;
	.reg .b64 	%SPL;
	.reg .pred 	%p<5>;
	.reg .b32 	%r<65>;
	.reg .b32 	%f<841>;
	.reg .b64 	%rd<32>;
	// demoted variable
	.shared .align 4 .b8 _ZZ17my_kernel_kernel0E18PaddedInput_shared[1792];
	// demoted variable
	.shared .align 4 .b8 _ZZ17my_kernel_kernel0E18placeholder_shared[2048];
	mov.u64 	%SPL, __local_depot0;
	add.u64 	%rd1, %SPL, 0;
	mov.f32 	%f713, 0f00000000;
	st.local.v4.f32 	[%rd1], {%f713, %f713, %f713, %f713};
	st.local.v4.f32 	[%rd1+16], {%f713, %f713, %f713, %f713};
	st.local.v4.f32 	[%rd1+32], {%f713, %f713, %f713, %f713};
	st.local.v4.f32 	[%rd1+48], {%f713, %f713, %f713, %f713};
	st.local.v4.f32 	[%rd1+64], {%f713, %f713, %f713, %f713};
	st.local.v4.f32 	[%rd1+80], {%f713, %f713, %f713, %f713};
	st.local.v4.f32 	[%rd1+96], {%f713, %f713, %f713, %f713};
	st.local.v4.f32 	[%rd1+112], {%f713, %f713, %f713, %f713};
	st.local.v4.f32 	[%rd1+128], {%f713, %f713, %f713, %f713};
	st.local.v4.f32 	[%rd1+144], {%f713, %f713, %f713, %f713};
	st.local.v4.f32 	[%rd1+160], {%f713, %f713, %f713, %f713};
	st.local.v4.f32 	[%rd1+176], {%f713, %f713, %f713, %f713};
	st.local.v4.f32 	[%rd1+192], {%f713, %f713, %f713, %f713};
	st.local.v4.f32 	[%rd1+208], {%f713, %f713, %f713, %f713};
	st.local.v4.f32 	[%rd1+224], {%f713, %f713, %f713, %f713};
	st.local.v4.f32 	[%rd1+240], {%f713, %f713, %f713, %f713};
	st.local.v4.f32 	[%rd1+256], {%f713, %f713, %f713, %f713};
	st.local.v4.f32 	[%rd1+272], {%f713, %f713, %f713, %f713};
	st.local.v4.f32 	[%rd1+288], {%f713, %f713, %f713, %f713};
	st.local.v4.f32 	[%rd1+304], {%f713, %f713, %f713, %f713};
	st.local.v4.f32 	[%rd1+320], {%f713, %f713, %f713, %f713};
	st.local.v4.f32 	[%rd1+336], {%f713, %f713, %f713, %f713};
	st.local.v4.f32 	[%rd1+352], {%f713, %f713, %f713, %f713};
	st.local.v4.f32 	[%rd1+368], {%f713, %f713, %f713, %f713};
	st.local.v4.f32 	[%rd1+384], {%f713, %f713, %f713, %f713};
	st.local.v4.f32 	[%rd1+400], {%f713, %f713, %f713, %f713};
	st.local.v4.f32 	[%rd1+416], {%f713, %f713, %f713, %f713};
	st.local.v4.f32 	[%rd1+432], {%f713, %f713, %f713, %f713};
	st.local.v4.f32 	[%rd1+448], {%f713, %f713, %f713, %f713};
	st.local.v4.f32 	[%rd1+464], {%f713, %f713, %f713, %f713};
	st.local.v4.f32 	[%rd1+480], {%f713, %f713, %f713, %f713};
	st.local.v4.f32 	[%rd1+496], {%f713, %f713, %f713, %f713};
	mov.b32 	%r60, 0;
	mov.u32 	%r14, %tid.x;
	mov.u32 	%r16, %ctaid.x;
	shr.u32 	%r17, %r16, 2;
	mul.lo.s32 	%r18, %r16, 3584;
	mad.lo.s32 	%r19, %r17, 43008, %r18;
	shl.b32 	%r20, %r14, 7;
	and.b32  	%r21, %r20, 130816;
	add.s32 	%r22, %r19, %r21;
	shl.b32 	%r23, %r14, 2;
	and.b32  	%r24, %r23, 4;
	or.b32  	%r25, %r22, %r24;
	shl.b32 	%r27, %r14, 4;
	mov.f32 	%f714, %f713;
	mov.f32 	%f715, %f713;
	mov.f32 	%f716, %f713;
	mov.f32 	%f717, %f713;
	mov.f32 	%f718, %f713;
	mov.f32 	%f719, %f713;
	mov.f32 	%f720, %f713;
	mov.f32 	%f721, %f713;
	mov.f32 	%f722, %f713;
	mov.f32 	%f723, %f713;
	mov.f32 	%f724, %f713;
	mov.f32 	%f725, %f713;
	mov.f32 	%f726, %f713;
	mov.f32 	%f727, %f713;
	mov.f32 	%f728, %f713;
	mov.f32 	%f729, %f713;
	mov.f32 	%f730, %f713;
	mov.f32 	%f731, %f713;
	mov.f32 	%f732, %f713;
	mov.f32 	%f733, %f713;
	mov.f32 	%f734, %f713;
	mov.f32 	%f735, %f713;
	mov.f32 	%f736, %f713;
	mov.f32 	%f737, %f713;
	mov.f32 	%f738, %f713;
	mov.f32 	%f739, %f713;
	mov.f32 	%f740, %f713;
	mov.f32 	%f741, %f713;
	mov.f32 	%f742, %f713;
	mov.f32 	%f743, %f713;
	mov.f32 	%f744, %f713;
	mov.f32 	%f745, %f713;
	mov.f32 	%f746, %f713;
	mov.f32 	%f747, %f713;
	mov.f32 	%f748, %f713;
	mov.f32 	%f749, %f713;
	mov.f32 	%f750, %f713;
	mov.f32 	%f751, %f713;
	mov.f32 	%f752, %f713;
	mov.f32 	%f753, %f713;
	mov.f32 	%f754, %f713;
	mov.f32 	%f755, %f713;
	mov.f32 	%f756, %f713;
	mov.f32 	%f757, %f713;
	mov.f32 	%f758, %f713;
	mov.f32 	%f759, %f713;
	mov.f32 	%f760, %f713;
	mov.f32 	%f761, %f713;
	mov.f32 	%f762, %f713;
	mov.f32 	%f763, %f713;
	mov.f32 	%f764, %f713;
	mov.f32 	%f765, %f713;
	mov.f32 	%f766, %f713;
	mov.f32 	%f767, %f713;
	mov.f32 	%f768, %f713;
	mov.f32 	%f769, %f713;
	mov.f32 	%f770, %f713;
	mov.f32 	%f771, %f713;
	mov.f32 	%f772, %f713;
	mov.f32 	%f773, %f713;
	mov.f32 	%f774, %f713;
	mov.f32 	%f775, %f713;
	mov.f32 	%f776, %f713;
	mov.f32 	%f777, %f713;
	mov.f32 	%f778, %f713;
	mov.f32 	%f779, %f713;
	mov.f32 	%f780, %f713;
	mov.f32 	%f781, %f713;
	mov.f32 	%f782, %f713;
	mov.f32 	%f783, %f713;
	mov.f32 	%f784, %f713;
	mov.f32 	%f785, %f713;
	mov.f32 	%f786, %f713;
	mov.f32 	%f787, %f713;
	mov.f32 	%f788, %f713;
	mov.f32 	%f789, %f713;
	mov.f32 	%f790, %f713;
	mov.f32 	%f791, %f713;
	mov.f32 	%f792, %f713;
	mov.f32 	%f793, %f713;
	mov.f32 	%f794, %f713;
	mov.f32 	%f795, %f713;
	mov.f32 	%f796, %f713;
	mov.f32 	%f797, %f713;
	mov.f32 	%f798, %f713;
	mov.f32 	%f799, %f713;
	mov.f32 	%f800, %f713;
	mov.f32 	%f801, %f713;
	mov.f32 	%f802, %f713;
	mov.f32 	%f803, %f713;
	mov.f32 	%f804, %f713;
	mov.f32 	%f805, %f713;
	mov.f32 	%f806, %f713;
	mov.f32 	%f807, %f713;
	mov.f32 	%f808, %f713;
	mov.f32 	%f809, %f713;
	mov.f32 	%f810, %f713;
	mov.f32 	%f811, %f713;
	mov.f32 	%f812, %f713;
	mov.f32 	%f813, %f713;
	mov.f32 	%f814, %f713;
	mov.f32 	%f815, %f713;
	mov.f32 	%f816, %f713;
	mov.f32 	%f817, %f713;
	mov.f32 	%f818, %f713;
	mov.f32 	%f819, %f713;
	mov.f32 	%f820, %f713;
	mov.f32 	%f821, %f713;
	mov.f32 	%f822, %f713;
	mov.f32 	%f823, %f713;
	mov.f32 	%f824, %f713;
	mov.f32 	%f825, %f713;
	mov.f32 	%f826, %f713;
	mov.f32 	%f827, %f713;
	mov.f32 	%f828, %f713;
	mov.f32 	%f829, %f713;
	mov.f32 	%f830, %f713;
	mov.f32 	%f831, %f713;
	mov.f32 	%f832, %f713;
	mov.f32 	%f833, %f713;
	mov.f32 	%f834, %f713;
	mov.f32 	%f835, %f713;
	mov.f32 	%f836, %f713;
	mov.f32 	%f837, %f713;
	mov.f32 	%f838, %f713;
	mov.f32 	%f839, %f713;
	mov.f32 	%f840, %f713;
$L__BB0_1:
	ld.param.u64 	%rd27, [my_kernel_kernel0_param_1];
	ld.param.u64 	%rd26, [my_kernel_kernel0_param_0];
	setp.gt.u32 	%p1, %r14, 7;
	bar.sync 	0;
	shl.b32 	%r15, %r60, 3;
	add.s32 	%r26, %r25, %r15;
	cvta.to.global.u64 	%rd11, %rd26;
	mul.wide.u32 	%rd12, %r26, 4;
	add.s64 	%rd13, %rd11, %rd12;
	ld.global.nc.v4.f32 	{%f418, %f419, %f420, %f421}, [%rd13];
	mov.u32 	%r28, _ZZ17my_kernel_kernel0E18PaddedInput_shared;
	add.s32 	%r29, %r28, %r27;
	st.shared.v4.f32 	[%r29], {%f418, %f419, %f420, %f421};
	ld.global.nc.v4.f32 	{%f422, %f423, %f424, %f425}, [%rd13+57344];
	st.shared.v4.f32 	[%r29+448], {%f422, %f423, %f424, %f425};
	ld.global.nc.v4.f32 	{%f426, %f427, %f428, %f429}, [%rd13+114688];
	st.shared.v4.f32 	[%r29+896], {%f426, %f427, %f428, %f429};
	ld.global.nc.v4.f32 	{%f430, %f431, %f432, %f433}, [%rd13+172032];
	st.shared.v4.f32 	[%r29+1344], {%f430, %f431, %f432, %f433};
	shl.b32 	%r30, %r60, 9;
	add.s32 	%r31, %r30, %r14;
	cvta.to.global.u64 	%rd14, %rd27;
	mul.wide.u32 	%rd15, %r31, 4;
	add.s64 	%rd16, %rd14, %rd15;
	ld.global.nc.f32 	%f434, [%rd16];
	mov.u32 	%r32, _ZZ17my_kernel_kernel0E18placeholder_shared;
	add.s32 	%r33, %r32, %r23;
	st.shared.f32 	[%r33], %f434;
	ld.global.nc.f32 	%f435, [%rd16+112];
	st.shared.f32 	[%r33+112], %f435;
	ld.global.nc.f32 	%f436, [%rd16+224];
	st.shared.f32 	[%r33+224], %f436;
	ld.global.nc.f32 	%f437, [%rd16+336];
	st.shared.f32 	[%r33+336], %f437;
	ld.global.nc.f32 	%f438, [%rd16+448];
	st.shared.f32 	[%r33+448], %f438;
	ld.global.nc.f32 	%f439, [%rd16+560];
	st.shared.f32 	[%r33+560], %f439;
	ld.global.nc.f32 	%f440, [%rd16+672];
	st.shared.f32 	[%r33+672], %f440;
	ld.global.nc.f32 	%f441, [%rd16+784];
	st.shared.f32 	[%r33+784], %f441;
	ld.global.nc.f32 	%f442, [%rd16+896];
	st.shared.f32 	[%r33+896], %f442;
	ld.global.nc.f32 	%f443, [%rd16+1008];
	st.shared.f32 	[%r33+1008], %f443;
	ld.global.nc.f32 	%f444, [%rd16+1120];
	st.shared.f32 	[%r33+1120], %f444;
	ld.global.nc.f32 	%f445, [%rd16+1232];
	st.shared.f32 	[%r33+1232], %f445;
	ld.global.nc.f32 	%f446, [%rd16+1344];
	st.shared.f32 	[%r33+1344], %f446;
	ld.global.nc.f32 	%f447, [%rd16+1456];
	st.shared.f32 	[%r33+1456], %f447;
	ld.global.nc.f32 	%f448, [%rd16+1568];
	st.shared.f32 	[%r33+1568], %f448;
	ld.global.nc.f32 	%f449, [%rd16+1680];
	st.shared.f32 	[%r33+1680], %f449;
	ld.global.nc.f32 	%f450, [%rd16+1792];
	st.shared.f32 	[%r33+1792], %f450;
	ld.global.nc.f32 	%f451, [%rd16+1904];
	st.shared.f32 	[%r33+1904], %f451;
	@%p1 bra 	$L__BB0_3;
	ld.param.u64 	%rd28, [my_kernel_kernel0_param_1];
	cvta.to.global.u64 	%rd17, %rd28;
	shl.b32 	%r34, %r60, 9;
	mov.u32 	%r35, %tid.x;
	add.s32 	%r36, %r34, %r35;
	mul.wide.u32 	%rd18, %r36, 4;
	add.s64 	%rd19, %rd17, %rd18;
	ld.global.nc.f32 	%f452, [%rd19+2016];
	shl.b32 	%r37, %r35, 2;
	mov.u32 	%r38, _ZZ17my_kernel_kernel0E18placeholder_shared;
	add.s32 	%r39, %r38, %r37;
	st.shared.f32 	[%r39+2016], %f452;
$L__BB0_3:
	mov.u32 	%r41, %tid.x;
	shl.b32 	%r42, %r41, 7;
	and.b32  	%r43, %r42, 128;
	mov.u32 	%r44, _ZZ17my_kernel_kernel0E18placeholder_shared;
	add.s32 	%r45, %r43, %r44;
	add.s32 	%r61, %r45, 64;
	bar.sync 	0;
	mov.b32 	%r62, 896;
$L__BB0_4:
	ld.shared.f32 	%f453, [%r61+60];
	ld.shared.f32 	%f454, [%r61+56];
	ld.shared.f32 	%f455, [%r61+52];
	ld.shared.f32 	%f456, [%r61+48];
	ld.shared.f32 	%f457, [%r61+44];
	ld.shared.f32 	%f458, [%r61+40];
	ld.shared.f32 	%f459, [%r61+36];
	ld.shared.f32 	%f460, [%r61+32];
	ld.shared.f32 	%f461, [%r61+28];
	ld.shared.f32 	%f462, [%r61+24];
	ld.shared.f32 	%f463, [%r61+20];
	ld.shared.f32 	%f464, [%r61+16];
	ld.shared.f32 	%f465, [%r61+12];
	ld.shared.f32 	%f466, [%r61+8];
	ld.shared.f32 	%f467, [%r61+4];
	ld.shared.f32 	%f468, [%r61];
	ld.shared.f32 	%f469, [%r61+-4];
	ld.shared.f32 	%f470, [%r61+-8];
	ld.shared.f32 	%f471, [%r61+-12];
	ld.shared.f32 	%f472, [%r61+-16];
	ld.shared.f32 	%f473, [%r61+-20];
	ld.shared.f32 	%f474, [%r61+-24];
	ld.shared.f32 	%f475, [%r61+-28];
	ld.shared.f32 	%f476, [%r61+-32];
	ld.shared.f32 	%f477, [%r61+-36];
	ld.shared.f32 	%f478, [%r61+-40];
	ld.shared.f32 	%f479, [%r61+-44];
	ld.shared.f32 	%f480, [%r61+-48];
	ld.shared.f32 	%f481, [%r61+-52];
	ld.shared.f32 	%f482, [%r61+-56];
	ld.shared.f32 	%f483, [%r61+-60];
	ld.shared.f32 	%f484, [%r61+-64];
	mov.u32 	%r46, %tid.x;
	shl.b32 	%r47, %r46, 4;
	and.b32  	%r48, %r47, 16352;
	mov.u32 	%r49, _ZZ17my_kernel_kernel0E18PaddedInput_shared;
	add.s32 	%r50, %r49, %r48;
	add.s32 	%r51, %r50, %r62;
	ld.shared.f32 	%f485, [%r51+-896];
	fma.rn.f32 	%f840, %f485, %f484, %f840;
	fma.rn.f32 	%f839, %f485, %f483, %f839;
	fma.rn.f32 	%f838, %f485, %f482, %f838;
	fma.rn.f32 	%f837, %f485, %f481, %f837;
	fma.rn.f32 	%f836, %f485, %f480, %f836;
	fma.rn.f32 	%f835, %f485, %f479, %f835;
	fma.rn.f32 	%f834, %f485, %f478, %f834;
	fma.rn.f32 	%f833, %f485, %f477, %f833;
	fma.rn.f32 	%f832, %f485, %f476, %f832;
	fma.rn.f32 	%f831, %f485, %f475, %f831;
	fma.rn.f32 	%f830, %f485, %f474, %f830;
	fma.rn.f32 	%f829, %f485, %f473, %f829;
	fma.rn.f32 	%f828, %f485, %f472, %f828;
	fma.rn.f32 	%f827, %f485, %f471, %f827;
	fma.rn.f32 	%f826, %f485, %f470, %f826;
	fma.rn.f32 	%f825, %f485, %f469, %f825;
	fma.rn.f32 	%f824, %f485, %f468, %f824;
	fma.rn.f32 	%f823, %f485, %f467, %f823;
	fma.rn.f32 	%f822, %f485, %f466, %f822;
	fma.rn.f32 	%f821, %f485, %f465, %f821;
	fma.rn.f32 	%f820, %f485, %f464, %f820;
	fma.rn.f32 	%f819, %f485, %f463, %f819;
	fma.rn.f32 	%f818, %f485, %f462, %f818;
	fma.rn.f32 	%f817, %f485, %f461, %f817;
	fma.rn.f32 	%f816, %f485, %f460, %f816;
	fma.rn.f32 	%f815, %f485, %f459, %f815;
	fma.rn.f32 	%f814, %f485, %f458, %f814;
	fma.rn.f32 	%f813, %f485, %f457, %f813;
	fma.rn.f32 	%f812, %f485, %f456, %f812;
	fma.rn.f32 	%f811, %f485, %f455, %f811;
	fma.rn.f32 	%f810, %f485, %f454, %f810;
	fma.rn.f32 	%f809, %f485, %f453, %f809;
	ld.shared.f32 	%f486, [%r51+-448];
	fma.rn.f32 	%f808, %f486, %f484, %f808;
	fma.rn.f32 	%f807, %f486, %f483, %f807;
	fma.rn.f32 	%f806, %f486, %f482, %f806;
	fma.rn.f32 	%f805, %f486, %f481, %f805;
	fma.rn.f32 	%f804, %f486, %f480, %f804;
	fma.rn.f32 	%f803, %f486, %f479, %f803;
	fma.rn.f32 	%f802, %f486, %f478, %f802;
	fma.rn.f32 	%f801, %f486, %f477, %f801;
	fma.rn.f32 	%f800, %f486, %f476, %f800;
	fma.rn.f32 	%f799, %f486, %f475, %f799;
	fma.rn.f32 	%f798, %f486, %f474, %f798;
	fma.rn.f32 	%f797, %f486, %f473, %f797;
	fma.rn.f32 	%f796, %f486, %f472, %f796;
	fma.rn.f32 	%f795, %f486, %f471, %f795;
	fma.rn.f32 	%f794, %f486, %f470, %f794;
	fma.rn.f32 	%f793, %f486, %f469, %f793;
	fma.rn.f32 	%f792, %f486, %f468, %f792;
	fma.rn.f32 	%f791, %f486, %f467, %f791;
	fma.rn.f32 	%f790, %f486, %f466, %f790;
	fma.rn.f32 	%f789, %f486, %f465, %f789;
	fma.rn.f32 	%f788, %f486, %f464, %f788;
	fma.rn.f32 	%f787, %f486, %f463, %f787;
	fma.rn.f32 	%f786, %f486, %f462, %f786;
	fma.rn.f32 	%f785, %f486, %f461, %f785;
	fma.rn.f32 	%f784, %f486, %f460, %f784;
	fma.rn.f32 	%f783, %f486, %f459, %f783;
	fma.rn.f32 	%f782, %f486, %f458, %f782;
	fma.rn.f32 	%f781, %f486, %f457, %f781;
	fma.rn.f32 	%f780, %f486, %f456, %f780;
	fma.rn.f32 	%f779, %f486, %f455, %f779;
	fma.rn.f32 	%f778, %f486, %f454, %f778;
	fma.rn.f32 	%f777, %f486, %f453, %f777;
	ld.shared.f32 	%f487, [%r51];
	fma.rn.f32 	%f776, %f487, %f484, %f776;
	fma.rn.f32 	%f775, %f487, %f483, %f775;
	fma.rn.f32 	%f774, %f487, %f482, %f774;
	fma.rn.f32 	%f773, %f487, %f481, %f773;
	fma.rn.f32 	%f772, %f487, %f480, %f772;
	fma.rn.f32 	%f771, %f487, %f479, %f771;
	fma.rn.f32 	%f770, %f487, %f478, %f770;
	fma.rn.f32 	%f769, %f487, %f477, %f769;
	fma.rn.f32 	%f768, %f487, %f476, %f768;
	fma.rn.f32 	%f767, %f487, %f475, %f767;
	fma.rn.f32 	%f766, %f487, %f474, %f766;
	fma.rn.f32 	%f765, %f487, %f473, %f765;
	fma.rn.f32 	%f764, %f487, %f472, %f764;
	fma.rn.f32 	%f763, %f487, %f471, %f763;
	fma.rn.f32 	%f762, %f487, %f470, %f762;
	fma.rn.f32 	%f761, %f487, %f469, %f761;
	fma.rn.f32 	%f760, %f487, %f468, %f760;
	fma.rn.f32 	%f759, %f487, %f467, %f759;
	fma.rn.f32 	%f758, %f487, %f466, %f758;
	fma.rn.f32 	%f757, %f487, %f465, %f757;
	fma.rn.f32 	%f756, %f487, %f464, %f756;
	fma.rn.f32 	%f755, %f487, %f463, %f755;
	fma.rn.f32 	%f754, %f487, %f462, %f754;
	fma.rn.f32 	%f753, %f487, %f461, %f753;
	fma.rn.f32 	%f752, %f487, %f460, %f752;
	fma.rn.f32 	%f751, %f487, %f459, %f751;
	fma.rn.f32 	%f750, %f487, %f458, %f750;
	fma.rn.f32 	%f749, %f487, %f457, %f749;
	fma.rn.f32 	%f748, %f487, %f456, %f748;
	fma.rn.f32 	%f747, %f487, %f455, %f747;
	fma.rn.f32 	%f746, %f487, %f454, %f746;
	fma.rn.f32 	%f745, %f487, %f453, %f745;
	ld.shared.f32 	%f488, [%r51+448];
	fma.rn.f32 	%f744, %f488, %f484, %f744;
	fma.rn.f32 	%f743, %f488, %f483, %f743;
	fma.rn.f32 	%f742, %f488, %f482, %f742;
	fma.rn.f32 	%f741, %f488, %f481, %f741;
	fma.rn.f32 	%f740, %f488, %f480, %f740;
	fma.rn.f32 	%f739, %f488, %f479, %f739;
	fma.rn.f32 	%f738, %f488, %f478, %f738;
	fma.rn.f32 	%f737, %f488, %f477, %f737;
	fma.rn.f32 	%f736, %f488, %f476, %f736;
	fma.rn.f32 	%f735, %f488, %f475, %f735;
	fma.rn.f32 	%f734, %f488, %f474, %f734;
	fma.rn.f32 	%f733, %f488, %f473, %f733;
	fma.rn.f32 	%f732, %f488, %f472, %f732;
	fma.rn.f32 	%f731, %f488, %f471, %f731;
	fma.rn.f32 	%f730, %f488, %f470, %f730;
	fma.rn.f32 	%f729, %f488, %f469, %f729;
	fma.rn.f32 	%f728, %f488, %f468, %f728;
	fma.rn.f32 	%f727, %f488, %f467, %f727;
	fma.rn.f32 	%f726, %f488, %f466, %f726;
	fma.rn.f32 	%f725, %f488, %f465, %f725;
	fma.rn.f32 	%f724, %f488, %f464, %f724;
	fma.rn.f32 	%f723, %f488, %f463, %f723;
	fma.rn.f32 	%f722, %f488, %f462, %f722;
	fma.rn.f32 	%f721, %f488, %f461, %f721;
	fma.rn.f32 	%f720, %f488, %f460, %f720;
	fma.rn.f32 	%f719, %f488, %f459, %f719;
	fma.rn.f32 	%f718, %f488, %f458, %f718;
	fma.rn.f32 	%f717, %f488, %f457, %f717;
	fma.rn.f32 	%f716, %f488, %f456, %f716;
	fma.rn.f32 	%f715, %f488, %f455, %f715;
	fma.rn.f32 	%f714, %f488, %f454, %f714;
	fma.rn.f32 	%f713, %f488, %f453, %f713;
	add.s32 	%r62, %r62, 4;
	add.s32 	%r61, %r61, 256;
	setp.ne.s32 	%p2, %r62, 928;
	@%p2 bra 	$L__BB0_4;
	add.s32 	%r60, %r60, 1;
	setp.ne.s32 	%p3, %r60, 32;
	@%p3 bra 	$L__BB0_1;
	ld.param.u64 	%rd30, [my_kernel_kernel0_param_3];
	ld.param.u64 	%rd29, [my_kernel_kernel0_param_2];
	add.s64 	%rd31, %rd1, 64;
	st.local.v4.f32 	[%rd1], {%f840, %f839, %f838, %f837};
	st.local.v4.f32 	[%rd1+16], {%f836, %f835, %f834, %f833};
	st.local.v4.f32 	[%rd1+32], {%f832, %f831, %f830, %f829};
	st.local.v4.f32 	[%rd1+48], {%f828, %f827, %f826, %f825};
	st.local.v4.f32 	[%rd1+64], {%f824, %f823, %f822, %f821};
	st.local.v4.f32 	[%rd1+80], {%f820, %f819, %f818, %f817};
	st.local.v4.f32 	[%rd1+96], {%f816, %f815, %f814, %f813};
	st.local.v4.f32 	[%rd1+112], {%f812, %f811, %f810, %f809};
	st.local.v4.f32 	[%rd1+128], {%f808, %f807, %f806, %f805};
	st.local.v4.f32 	[%rd1+144], {%f804, %f803, %f802, %f801};
	st.local.v4.f32 	[%rd1+160], {%f800, %f799, %f798, %f797};
	st.local.v4.f32 	[%rd1+176], {%f796, %f795, %f794, %f793};
	st.local.v4.f32 	[%rd1+192], {%f792, %f791, %f790, %f789};
	st.local.v4.f32 	[%rd1+208], {%f788, %f787, %f786, %f785};
	st.local.v4.f32 	[%rd1+224], {%f784, %f783, %f782, %f781};
	st.local.v4.f32 	[%rd1+240], {%f780, %f779, %f778, %f777};
	st.local.v4.f32 	[%rd1+256], {%f776, %f775, %f774, %f773};
	st.local.v4.f32 	[%rd1+272], {%f772, %f771, %f770, %f769};
	st.local.v4.f32 	[%rd1+288], {%f768, %f767, %f766, %f765};
	st.local.v4.f32 	[%rd1+304], {%f764, %f763, %f762, %f761};
	st.local.v4.f32 	[%rd1+320], {%f760, %f759, %f758, %f757};
	st.local.v4.f32 	[%rd1+336], {%f756, %f755, %f754, %f753};
	st.local.v4.f32 	[%rd1+352], {%f752, %f751, %f750, %f749};
	st.local.v4.f32 	[%rd1+368], {%f748, %f747, %f746, %f745};
	st.local.v4.f32 	[%rd1+384], {%f744, %f743, %f742, %f741};
	st.local.v4.f32 	[%rd1+400], {%f740, %f739, %f738, %f737};
	st.local.v4.f32 	[%rd1+416], {%f736, %f735, %f734, %f733};
	st.local.v4.f32 	[%rd1+432], {%f732, %f731, %f730, %f729};
	st.local.v4.f32 	[%rd1+448], {%f728, %f727, %f726, %f725};
	st.local.v4.f32 	[%rd1+464], {%f724, %f723, %f722, %f721};
	st.local.v4.f32 	[%rd1+480], {%f720, %f719, %f718, %f717};
	st.local.v4.f32 	[%rd1+496], {%f716, %f715, %f714, %f713};
	mov.u32 	%r53, %tid.x;
	shl.b32 	%r54, %r53, 5;
	mov.u32 	%r55, %ctaid.x;
	shr.u32 	%r56, %r55, 2;
	and.b32  	%r57, %r55, 3;
	mad.lo.s32 	%r58, %r56, 14336, %r54;
	mad.lo.s32 	%r63, %r57, 896, %r58;
	cvta.to.global.u64 	%rd20, %rd30;
	shl.b32 	%r59, %r53, 7;
	cvt.u64.u32 	%rd21, %r59;
	and.b64  	%rd22, %rd21, 128;
	add.s64 	%rd23, %rd20, %rd22;
	ld.global.nc.f32 	%f385, [%rd23];
	ld.global.nc.f32 	%f386, [%rd23+4];
	ld.global.nc.f32 	%f387, [%rd23+8];
	ld.global.nc.f32 	%f388, [%rd23+12];
	ld.global.nc.f32 	%f389, [%rd23+16];
	ld.global.nc.f32 	%f390, [%rd23+20];
	ld.global.nc.f32 	%f391, [%rd23+24];
	ld.global.nc.f32 	%f392, [%rd23+28];
	ld.global.nc.f32 	%f393, [%rd23+32];
	ld.global.nc.f32 	%f394, [%rd23+36];
	ld.global.nc.f32 	%f395, [%rd23+40];
	ld.global.nc.f32 	%f396, [%rd23+44];
	ld.global.nc.f32 	%f397, [%rd23+48];
	ld.global.nc.f32 	%f398, [%rd23+52];
	ld.global.nc.f32 	%f399, [%rd23+56];
	ld.global.nc.f32 	%f400, [%rd23+60];
	ld.global.nc.f32 	%f401, [%rd23+64];
	ld.global.nc.f32 	%f402, [%rd23+68];
	ld.global.nc.f32 	%f403, [%rd23+72];
	ld.global.nc.f32 	%f404, [%rd23+76];
	ld.global.nc.f32 	%f405, [%rd23+80];
	ld.global.nc.f32 	%f406, [%rd23+84];
	ld.global.nc.f32 	%f407, [%rd23+88];
	ld.global.nc.f32 	%f408, [%rd23+92];
	ld.global.nc.f32 	%f409, [%rd23+96];
	ld.global.nc.f32 	%f410, [%rd23+100];
	ld.global.nc.f32 	%f411, [%rd23+104];
	ld.global.nc.f32 	%f412, [%rd23+108];
	ld.global.nc.f32 	%f413, [%rd23+112];
	ld.global.nc.f32 	%f414, [%rd23+116];
	ld.global.nc.f32 	%f415, [%rd23+120];
	ld.global.nc.f32 	%f416, [%rd23+124];
	cvta.to.global.u64 	%rd3, %rd29;
	mov.b32 	%r64, 0;
$L__BB0_7:
	ld.local.v4.f32 	{%f489, %f490, %f491, %f492}, [%rd31+-64];
	add.f32 	%f493, %f489, %f385;
	max.f32 	%f494, %f493, 0f00000000;
	mul.wide.u32 	%rd24, %r63, 4;
	add.s64 	%rd25, %rd3, %rd24;
	st.global.f32 	[%rd25], %f494;
	add.f32 	%f495, %f490, %f386;
	max.f32 	%f496, %f495, 0f00000000;
	st.global.f32 	[%rd25+4], %f496;
	add.f32 	%f497, %f491, %f387;
	max.f32 	%f498, %f497, 0f00000000;
	st.global.f32 	[%rd25+8], %f498;
	add.f32 	%f499, %f492, %f388;
	max.f32 	%f500, %f499, 0f00000000;
	st.global.f32 	[%rd25+12], %f500;
	ld.local.v4.f32 	{%f501, %f502, %f503, %f504}, [%rd31+-48];
	add.f32 	%f505, %f501, %f389;
	max.f32 	%f506, %f505, 0f00000000;
	st.global.f32 	[%rd25+16], %f506;
	add.f32 	%f507, %f502, %f390;
	max.f32 	%f508, %f507, 0f00000000;
	st.global.f32 	[%rd25+20], %f508;
	add.f32 	%f509, %f503, %f391;
	max.f32 	%f510, %f509, 0f00000000;
	st.global.f32 	[%rd25+24], %f510;
	add.f32 	%f511, %f504, %f392;
	max.f32 	%f512, %f511, 0f00000000;
	st.global.f32 	[%rd25+28], %f512;
	ld.local.v4.f32 	{%f513, %f514, %f515, %f516}, [%rd31+-32];
	add.f32 	%f517, %f513, %f393;
	max.f32 	%f518, %f517, 0f00000000;
	st.global.f32 	[%rd25+32], %f518;
	add.f32 	%f519, %f514, %f394;
	max.f32 	%f520, %f519, 0f00000000;
	st.global.f32 	[%rd25+36], %f520;
	add.f32 	%f521, %f515, %f395;
	max.f32 	%f522, %f521, 0f00000000;
	st.global.f32 	[%rd25+40], %f522;
	add.f32 	%f523, %f516, %f396;
	max.f32 	%f524, %f523, 0f00000000;
	st.global.f32 	[%rd25+44], %f524;
	ld.local.v4.f32 	{%f525, %f526, %f527, %f528}, [%rd31+-16];
	add.f32 	%f529, %f525, %f397;
	max.f32 	%f530, %f529, 0f00000000;
	st.global.f32 	[%rd25+48], %f530;
	add.f32 	%f531, %f526, %f398;
	max.f32 	%f532, %f531, 0f00000000;
	st.global.f32 	[%rd25+52], %f532;
	add.f32 	%f533, %f527, %f399;
	max.f32 	%f534, %f533, 0f00000000;
	st.global.f32 	[%rd25+56], %f534;
	add.f32 	%f535, %f528, %f400;
	max.f32 	%f536, %f535, 0f00000000;
	st.global.f32 	[%rd25+60], %f536;
	ld.local.v4.f32 	{%f537, %f538, %f539, %f540}, [%rd31];
	add.f32 	%f541, %f537, %f401;
	max.f32 	%f542, %f541, 0f00000000;
	st.global.f32 	[%rd25+64], %f542;
	add.f32 	%f543, %f538, %f402;
	max.f32 	%f544, %f543, 0f00000000;
	st.global.f32 	[%rd25+68], %f544;
	add.f32 	%f545, %f539, %f403;
	max.f32 	%f546, %f545, 0f00000000;
	st.global.f32 	[%rd25+72], %f546;
	add.f32 	%f547, %f540, %f404;
	max.f32 	%f548, %f547, 0f00000000;
	st.global.f32 	[%rd25+76], %f548;
	ld.local.v4.f32 	{%f549, %f550, %f551, %f552}, [%rd31+16];
	add.f32 	%f553, %f549, %f405;
	max.f32 	%f554, %f553, 0f00000000;
	st.global.f32 	[%rd25+80], %f554;
	add.f32 	%f555, %f550, %f406;
	max.f32 	%f556, %f555, 0f00000000;
	st.global.f32 	[%rd25+84], %f556;
	add.f32 	%f557, %f551, %f407;
	max.f32 	%f558, %f557, 0f00000000;
	st.global.f32 	[%rd25+88], %f558;
	add.f32 	%f559, %f552, %f408;
	max.f32 	%f560, %f559, 0f00000000;
	st.global.f32 	[%rd25+92], %f560;
	ld.local.v4.f32 	{%f561, %f562, %f563, %f564}, [%rd31+32];
	add.f32 	%f565, %f561, %f409;
	max.f32 	%f566, %f565, 0f00000000;
	st.global.f32 	[%rd25+96], %f566;
	add.f32 	%f567, %f562, %f410;
	max.f32 	%f568, %f567, 0f00000000;
	st.global.f32 	[%rd25+100], %f568;
	add.f32 	%f569, %f563, %f411;
	max.f32 	%f570, %f569, 0f00000000;
	st.global.f32 	[%rd25+104], %f570;
	add.f32 	%f571, %f564, %f412;
	max.f32 	%f572, %f571, 0f00000000;
	st.global.f32 	[%rd25+108], %f572;
	ld.local.v4.f32 	{%f573, %f574, %f575, %f576}, [%rd31+48];
	add.f32 	%f577, %f573, %f413;
	max.f32 	%f578, %f577, 0f00000000;
	st.global.f32 	[%rd25+112], %f578;
	add.f32 	%f579, %f574, %f414;
	max.f32 	%f580, %f579, 0f00000000;
	st.global.f32 	[%rd25+116], %f580;
	add.f32 	%f581, %f575, %f415;
	max.f32 	%f582, %f581, 0f00000000;
	st.global.f32 	[%rd25+120], %f582;
	add.f32 	%f583, %f576, %f416;
	max.f32 	%f584, %f583, 0f00000000;
	st.global.f32 	[%rd25+124], %f584;
	add.s32 	%r64, %r64, 1;
	add.s32 	%r63, %r63, 3584;
	add.s64 	%rd31, %rd31, 128;
	setp.ne.s32 	%p4, %r64, 4;
	@%p4 bra 	$L__BB0_7;
	ret;

}


// ===== COMPILED SASS (sm_100) =====

	.target	sm_100

	.elftype	@"ET_EXEC"


//--------------------- .note.nv.tkinfo           --------------------------
	.section	.note.nv.tkinfo,"",@"SHT_NOTE"
	.sectionflags	@"SHF_NOTE_NV_TKINFO"
	.tkinfo
        /*0018*/ 	.word	0x00000002
        /*0030*/ 	.string	""
        /*0030*/ 	.string	"ptxas"
        /*0030*/ 	.string	"Cuda compilation tools, release 13.0, V13.0.88"
        /*0030*/ 	.string	"Build cuda_13.0.r13.0/compiler.36424714_0"
        /*0030*/ 	.string	"-arch sm_100 -m 64 "



//--------------------- .note.nv.cuinfo           --------------------------
	.section	.note.nv.cuinfo,"",@"SHT_NOTE"
	.sectionflags	@"SHF_NOTE_NV_CUINFO"
        /*0018*/ 	.short	0x0002
        /*001a*/ 	.short	0x0064
        /*001c*/ 	.short	0x0082
	.zero		2


//--------------------- .nv.info                  --------------------------
	.section	.nv.info,"",@"SHT_CUDA_INFO"
	.align	4


	//----- nvinfo : EIATTR_REGCOUNT
	.align		4
        /*0000*/ 	.byte	0x04, 0x2f
        /*0002*/ 	.short	(.L_1 - .L_0)
	.align		4
.L_0:
        /*0004*/ 	.word	index@(my_kernel_kernel0)
        /*0008*/ 	.word	0x000000a8


	//----- nvinfo : EIATTR_FRAME_SIZE
	.align		4
.L_1:
        /*000c*/ 	.byte	0x04, 0x11
        /*000e*/ 	.short	(.L_3 - .L_2)
	.align		4
.L_2:
        /*0010*/ 	.word	index@(my_kernel_kernel0)
        /*0014*/ 	.word	0x00000200


	//----- nvinfo : EIATTR_MIN_STACK_SIZE
	.align		4
.L_3:
        /*0018*/ 	.byte	0x04, 0x12
        /*001a*/ 	.short	(.L_5 - .L_4)
	.align		4
.L_4:
        /*001c*/ 	.word	index@(my_kernel_kernel0)
        /*0020*/ 	.word	0x00000200
.L_5:


//--------------------- .nv.compat                --------------------------
	.section	.nv.compat,"",@"SHT_CUDA_COMPAT_INFO"
	.align	4
        /*0000*/ 	.byte	0x02, 0x09, 0x00, 0x00, 0x02, 0x02, 0x01, 0x00, 0x02, 0x05, 0x05, 0x00, 0x03, 0x07, 0x01, 0x01
        /*0010*/ 	.byte	0x02, 0x03, 0x00, 0x00, 0x02, 0x06, 0x01, 0x00, 0x04, 0x0b, 0x08, 0x00, 0x09, 0x00, 0x00, 0x00
        /*0020*/ 	.byte	0x00, 0x00, 0x00, 0x00


//--------------------- .nv.info.my_kernel_kernel0 --------------------------
	.section	.nv.info.my_kernel_kernel0,"",@"SHT_CUDA_INFO"
	.sectionflags	@""
	.align	4


	//----- nvinfo : EIATTR_CUDA_API_VERSION
	.align		4
        /*0000*/ 	.byte	0x04, 0x37
        /*0002*/ 	.short	(.L_7 - .L_6)
.L_6:
        /*0004*/ 	.word	0x00000082


	//----- nvinfo : EIATTR_KPARAM_INFO
	.align		4
.L_7:
        /*0008*/ 	.byte	0x04, 0x17
        /*000a*/ 	.short	(.L_9 - .L_8)
.L_8:
        /*000c*/ 	.word	0x00000000
        /*0010*/ 	.short	0x0003
        /*0012*/ 	.short	0x0018
        /*0014*/ 	.byte	0x00, 0xf5, 0x21, 0x00


	//----- nvinfo : EIATTR_KPARAM_INFO
	.align		4
.L_9:
        /*0018*/ 	.byte	0x04, 0x17
        /*001a*/ 	.short	(.L_11 - .L_10)
.L_10:
        /*001c*/ 	.word	0x00000000
        /*0020*/ 	.short	0x0002
        /*0022*/ 	.short	0x0010
        /*0024*/ 	.byte	0x00, 0xf5, 0x21, 0x00


	//----- nvinfo : EIATTR_KPARAM_INFO
	.align		4
.L_11:
        /*0028*/ 	.byte	0x04, 0x17
        /*002a*/ 	.short	(.L_13 - .L_12)
.L_12:
        /*002c*/ 	.word	0x00000000
        /*0030*/ 	.short	0x0001
        /*0032*/ 	.short	0x0008
        /*0034*/ 	.byte	0x00, 0xf5, 0x21, 0x00


	//----- nvinfo : EIATTR_KPARAM_INFO
	.align		4
.L_13:
        /*0038*/ 	.byte	0x04, 0x17
        /*003a*/ 	.short	(.L_15 - .L_14)
.L_14:
        /*003c*/ 	.word	0x00000000
        /*0040*/ 	.short	0x0000
        /*0042*/ 	.short	0x0000
        /*0044*/ 	.byte	0x00, 0xf5, 0x21, 0x00


	//----- nvinfo : EIATTR_SPARSE_MMA_MASK
	.align		4
.L_15:
        /*0048*/ 	.byte	0x03, 0x50
        /*004a*/ 	.short	0x0000


	//----- nvinfo : EIATTR_MAXREG_COUNT
	.align		4
        /*004c*/ 	.byte	0x03, 0x1b
        /*004e*/ 	.short	0x00ff


	//----- nvinfo : EIATTR_NUM_BARRIERS
	.align		4
        /*0050*/ 	.byte	0x02, 0x4c
        /*0052*/ 	.byte	0x01
	.zero		1


	//----- nvinfo : EIATTR_MERCURY_ISA_VERSION
	.align		4
        /*0054*/ 	.byte	0x03, 0x5f
        /*0056*/ 	.short	0x0101


	//----- nvinfo : EIATTR_VRC_CTA_INIT_COUNT
	.align		4
        /*0058*/ 	.byte	0x02, 0x4a
	.zero		1
	.zero		1


	//----- nvinfo : EIATTR_EXIT_INSTR_OFFSETS
	.align		4
        /*005c*/ 	.byte	0x04, 0x1c
        /*005e*/ 	.short	(.L_17 - .L_16)


	//   ....[0]....
.L_16:
        /*0060*/ 	.word	0x00002020


	//----- nvinfo : EIATTR_CBANK_PARAM_SIZE
	.align		4
.L_17:
        /*0064*/ 	.byte	0x03, 0x19
        /*0066*/ 	.short	0x0020


	//----- nvinfo : EIATTR_PARAM_CBANK
	.align		4
        /*0068*/ 	.byte	0x04, 0x0a
        /*006a*/ 	.short	(.L_19 - .L_18)
	.align		4
.L_18:
        /*006c*/ 	.word	index@(.nv.constant0.my_kernel_kernel0)
        /*0070*/ 	.short	0x0380
        /*0072*/ 	.short	0x0020


	//----- nvinfo : EIATTR_SW_WAR
	.align		4
.L_19:
        /*0074*/ 	.byte	0x04, 0x36
        /*0076*/ 	.short	(.L_21 - .L_20)
.L_20:
        /*0078*/ 	.word	0x00000008
.L_21:


//--------------------- .nv.callgraph             --------------------------
	.section	.nv.callgraph,"",@"SHT_CUDA_CALLGRAPH"
	.align	4
	.sectionentsize	8
	.align		4
        /*0000*/ 	.word	0x00000000
	.align		4
        /*0004*/ 	.word	0xffffffff
	.align		4
        /*0008*/ 	.word	0x00000000
	.align		4
        /*000c*/ 	.word	0xfffffffe
	.align		4
        /*0010*/ 	.word	0x00000000
	.align		4
        /*0014*/ 	.word	0xfffffffd
	.align		4
        /*0018*/ 	.word	0x00000000
	.align		4
        /*001c*/ 	.word	0xfffffffc


//--------------------- .text.my_kernel_kernel0   --------------------------
	.section	.text.my_kernel_kernel0,"ax",@progbits
	.align	128
        .global         my_kernel_kernel0
        .type           my_kernel_kernel0,@function
        .size           my_kernel_kernel0,(.L_x_4 - my_kernel_kernel0)
        .other          my_kernel_kernel0,@"STO_CUDA_ENTRY STV_DEFAULT"
my_kernel_kernel0:
.text.my_kernel_kernel0:
[----:B------:R-:W0:Y:S01]  /*0000*/  LDC R1, c[0x0][0x37c] ;  /* 0x0000df00ff017b82 */ /* 0x000e220000000800 */
[----:B------:R-:W1:Y:S07]  /*0010*/  S2R R0, SR_TID.X ;  /* 0x0000000000007919 */ /* 0x000e6e0000002100 */
[----:B------:R-:W2:Y:S01]  /*0020*/  S2UR UR5, SR_CTAID.X ;  /* 0x00000000000579c3 */ /* 0x000ea20000002500 */
[----:B0-----:R-:W-:Y:S01]  /*0030*/  IADD3 R1, PT, PT, R1, -0x200, RZ ;  /* 0xfffffe0001017810 */ /* 0x001fe20007ffe0ff */
[----:B------:R-:W-:Y:S01]  /*0040*/  HFMA2 R155, -RZ, RZ, 0, 0 ;  /* 0x00000000ff9b7431 */ /* 0x000fe200000001ff */
[----:B------:R-:W-:-:S02]  /*0050*/  CS2R R130, SRZ ;  /* 0x0000000000827805 */ /* 0x000fc4000001ff00 */
[----:B------:R-:W-:Y:S02]  /*0060*/  CS2R R128, SRZ ;  /* 0x0000000000807805 */ /* 0x000fe4000001ff00 */
[----:B------:R-:W-:Y:S01]  /*0070*/  CS2R R114, SRZ ;  /* 0x0000000000727805 */ /* 0x000fe2000001ff00 */
[----:B------:R0:W-:Y:S01]  /*0080*/  STL.128 [R1], RZ ;  /* 0x000000ff01007387 */ /* 0x0001e20000100c00 */
[----:B------:R-:W-:Y:S02]  /*0090*/  CS2R R112, SRZ ;  /* 0x0000000000707805 */ /* 0x000fe4000001ff00 */
[----:B------:R-:W-:Y:S02]  /*00a0*/  CS2R R98, SRZ ;  /* 0x0000000000627805 */ /* 0x000fe4000001ff00 */
[----:B------:R-:W-:Y:S01]  /*00b0*/  CS2R R96, SRZ ;  /* 0x0000000000607805 */ /* 0x000fe2000001ff00 */
[----:B------:R0:W-:Y:S01]  /*00c0*/  STL.128 [R1+0x10], RZ ;  /* 0x000010ff01007387 */ /* 0x0001e20000100c00 */
[----:B------:R-:W-:-:S02]  /*00d0*/  CS2R R82, SRZ ;  /* 0x0000000000527805 */ /* 0x000fc4000001ff00 */
[----:B------:R-:W-:Y:S02]  /*00e0*/  CS2R R80, SRZ ;  /* 0x0000000000507805 */ /* 0x000fe4000001ff00 */
[----:B------:R-:W-:Y:S01]  /*00f0*/  CS2R R66, SRZ ;  /* 0x0000000000427805 */ /* 0x000fe2000001ff00 */
[----:B------:R0:W-:Y:S01]  /*0100*/  STL.128 [R1+0x20], RZ ;  /* 0x000020ff01007387 */ /* 0x0001e20000100c00 */
        /* <DEDUP_REMOVED lines=8> */
[----:B------:R-:W-:Y:S01]  /*0190*/  CS2R R16, SRZ ;  /* 0x0000000000107805 */ /* 0x000fe2000001ff00 */
[----:B--2---:R-:W-:Y:S01]  /*01a0*/  USHF.R.U32.HI UR4, URZ, 0x2, UR5 ;  /* 0x00000002ff047899 */ /* 0x004fe20008011605 */
[----:B------:R-:W-:Y:S01]  /*01b0*/  CS2R R6, SRZ ;  /* 0x0000000000067805 */ /* 0x000fe2000001ff00 */
[----:B------:R0:W-:Y:S01]  /*01c0*/  STL.128 [R1+0x50], RZ ;  /* 0x000050ff01007387 */ /* 0x0001e20000100c00 */
[----:B------:R-:W-:Y:S01]  /*01d0*/  CS2R R4, SRZ ;  /* 0x0000000000047805 */ /* 0x000fe2000001ff00 */
[----:B------:R-:W-:Y:S01]  /*01e0*/  UIMAD UR4, UR4, 0xc, UR5 ;  /* 0x0000000c040478a4 */ /* 0x000fe2000f8e0205 */
[----:B------:R-:W-:Y:S01]  /*01f0*/  CS2R R118, SRZ ;  /* 0x0000000000767805 */ /* 0x000fe2000001ff00 */
[----:B------:R0:W-:Y:S01]  /*0200*/  STL.128 [R1+0x60], RZ ;  /* 0x000060ff01007387 */ /* 0x0001e20000100c00 */
[C---:B-1----:R-:W-:Y:S01]  /*0210*/  SHF.L.U32 R2, R0.reuse, 0x7, RZ ;  /* 0x0000000700027819 */ /* 0x042fe200000006ff */
[----:B------:R-:W-:Y:S01]  /*0220*/  UIMAD UR4, UR4, 0xe00, URZ ;  /* 0x00000e00040478a4 */ /* 0x000fe2000f8e02ff */
[----:B------:R-:W-:Y:S01]  /*0230*/  SHF.L.U32 R154, R0, 0x2, RZ ;  /* 0x00000002009a7819 */ /* 0x000fe200000006ff */
[----:B------:R0:W-:Y:S01]  /*0240*/  STL.128 [R1+0x70], RZ ;  /* 0x000070ff01007387 */ /* 0x0001e20000100c00 */
[----:B------:R-:W-:-:S02]  /*0250*/  LOP3.LUT R2, R2, 0x1ff00, RZ, 0xc0, !PT ;  /* 0x0001ff0002027812 */ /* 0x000fc400078ec0ff */
[----:B------:R-:W-:Y:S02]  /*0260*/  CS2R R116, SRZ ;  /* 0x0000000000747805 */ /* 0x000fe4000001ff00 */
[----:B------:R-:W-:Y:S01]  /*0270*/  LOP3.LUT R3, R154, 0x4, RZ, 0xc0, !PT ;  /* 0x000000049a037812 */ /* 0x000fe200078ec0ff */
[----:B------:R0:W-:Y:S01]  /*0280*/  STL.128 [R1+0x80], RZ ;  /* 0x000080ff01007387 */ /* 0x0001e20000100c00 */
[----:B------:R-:W-:Y:S02]  /*0290*/  CS2R R102, SRZ ;  /* 0x0000000000667805 */ /* 0x000fe4000001ff00 */
[----:B------:R-:W-:Y:S02]  /*02a0*/  CS2R R100, SRZ ;  /* 0x0000000000647805 */ /* 0x000fe4000001ff00 */
[----:B------:R-:W-:Y:S01]  /*02b0*/  IADD3 R152, PT, PT, R3, UR4, R2 ;  /* 0x0000000403987c10 */ /* 0x000fe2000fffe002 */
        /* <DEDUP_REMOVED lines=57> */
[----:B------:R-:W1:Y:S03]  /*0650*/  LDCU.64 UR8, c[0x0][0x358] ;  /* 0x00006b00ff0877ac */ /* 0x000e660008000a00 */
[----:B------:R0:W-:Y:S04]  /*0660*/  STL.128 [R1+0x180], RZ ;  /* 0x000180ff01007387 */ /* 0x0001e80000100c00 */
[----:B------:R0:W-:Y:S04]  /*0670*/  STL.128 [R1+0x190], RZ ;  /* 0x000190ff01007387 */ /* 0x0001e80000100c00 */
[----:B------:R0:W-:Y:S04]  /*0680*/  STL.128 [R1+0x1a0], RZ ;  /* 0x0001a0ff01007387 */ /* 0x0001e80000100c00 */
[----:B------:R0:W-:Y:S04]  /*0690*/  STL.128 [R1+0x1b0], RZ ;  /* 0x0001b0ff01007387 */ /* 0x0001e80000100c00 */
[----:B------:R0:W-:Y:S04]  /*06a0*/  STL.128 [R1+0x1c0], RZ ;  /* 0x0001c0ff01007387 */ /* 0x0001e80000100c00 */
[----:B------:R0:W-:Y:S04]  /*06b0*/  STL.128 [R1+0x1d0], RZ ;  /* 0x0001d0ff01007387 */ /* 0x0001e80000100c00 */
[----:B------:R0:W-:Y:S04]  /*06c0*/  STL.128 [R1+0x1e0], RZ ;  /* 0x0001e0ff01007387 */ /* 0x0001e80000100c00 */
[----:B-1----:R0:W-:Y:S02]  /*06d0*/  STL.128 [R1+0x1f0], RZ ;  /* 0x0001f0ff01007387 */ /* 0x0021e40000100c00 */
.L_x_1:
[----:B------:R-:W1:Y:S01]  /*06e0*/  LDC.64 R150, c[0x0][0x380] ;  /* 0x0000e000ff967b82 */ /* 0x000e620000000a00 */
[----:B------:R-:W-:-:S05]  /*06f0*/  LEA R3, R155, R152, 0x3 ;  /* 0x000000989b037211 */ /* 0x000fca00078e18ff */
[----:B-1----:R-:W-:Y:S02]  /*0700*/  IMAD.WIDE.U32 R150, R3, 0x4, R150 ;  /* 0x0000000403967825 */ /* 0x002fe400078e0096 */
[----:B------:R-:W1:Y:S03]  /*0710*/  S2UR UR5, SR_CgaCtaId ;  /* 0x00000000000579c3 */ /* 0x000e660000008800 */
[----:B------:R-:W2:Y:S04]  /*0720*/  LDG.E.128.CONSTANT R144, desc[UR8][R150.64] ;  /* 0x0000000896907981 */ /* 0x000ea8000c1e9d00 */
[----:B------:R-:W3:Y:S01]  /*0730*/  LDG.E.128.CONSTANT R140, desc[UR8][R150.64+0xe000] ;  /* 0x00e00008968c7981 */ /* 0x000ee2000c1e9d00 */
[----:B------:R-:W4:Y:S01]  /*0740*/  LDC.64 R2, c[0x0][0x388] ;  /* 0x0000e200ff027b82 */ /* 0x000f220000000a00 */
[----:B------:R-:W-:-:S07]  /*0750*/  UMOV UR4, 0x400 ;  /* 0x0000040000047882 */ /* 0x000fce0000000000 */
[----:B------:R-:W-:Y:S01]  /*0760*/  BAR.SYNC.DEFER_BLOCKING 0x0 ;  /* 0x0000000000007b1d */ /* 0x000fe20000010000 */
[----:B------:R-:W-:Y:S02]  /*0770*/  ISETP.GT.U32.AND P0, PT, R0, 0x7, PT ;  /* 0x000000070000780c */ /* 0x000fe40003f04070 */
[----:B------:R-:W-:-:S03]  /*0780*/  LEA R149, R155, R0, 0x9 ;  /* 0x000000009b957211 */ /* 0x000fc600078e48ff */
[----:B------:R-:W5:Y:S01]  /*0790*/  LDG.E.128.CONSTANT R132, desc[UR8][R150.64+0x1c000] ;  /* 0x01c0000896847981 */ /* 0x000f62000c1e9d00 */
[----:B-1----:R-:W-:-:S03]  /*07a0*/  ULEA UR6, UR5, UR4, 0x18 ;  /* 0x0000000405067291 */ /* 0x002fc6000f8ec0ff */
[----:B------:R-:W5:Y:S03]  /*07b0*/  LDG.E.128.CONSTANT R136, desc[UR8][R150.64+0x2a000] ;  /* 0x02a0000896887981 */ /* 0x000f66000c1e9d00 */
[----:B------:R-:W-:Y:S01]  /*07c0*/  LEA R148, R0, UR6, 0x4 ;  /* 0x0000000600947c11 */ /* 0x000fe2000f8e20ff */
[----:B----4-:R-:W-:-:S05]  /*07d0*/  IMAD.WIDE.U32 R2, R149, 0x4, R2 ;  /* 0x0000000495027825 */ /* 0x010fca00078e0002 */
[----:B------:R-:W4:Y:S04]  /*07e0*/  LDG.E.CONSTANT R149, desc[UR8][R2.64] ;  /* 0x0000000802957981 */ /* 0x000f28000c1e9900 */
        /* <DEDUP_REMOVED lines=9> */
[----:B------:R-:W4:Y:S04]  /*0880*/  @!P0 LDG.E.CONSTANT R158, desc[UR8][R2.64+0x7e0] ;  /* 0x0007e008029e8981 */ /* 0x000f28000c1e9900 */
[----:B--2---:R1:W-:Y:S04]  /*0890*/  STS.128 [R148], R144 ;  /* 0x0000009094007388 */ /* 0x0043e80000000c00 */
[----:B---3--:R2:W-:Y:S04]  /*08a0*/  STS.128 [R148+0x1c0], R140 ;  /* 0x0001c08c94007388 */ /* 0x0085e80000000c00 */
[----:B-1----:R-:W3:Y:S04]  /*08b0*/  LDG.E.CONSTANT R145, desc[UR8][R2.64+0x2a0] ;  /* 0x0002a00802917981 */ /* 0x002ee8000c1e9900 */
[----:B------:R-:W3:Y:S04]  /*08c0*/  LDG.E.CONSTANT R147, desc[UR8][R2.64+0x310] ;  /* 0x0003100802937981 */ /* 0x000ee8000c1e9900 */
[----:B--2---:R-:W2:Y:S04]  /*08d0*/  LDG.E.CONSTANT R141, desc[UR8][R2.64+0x460] ;  /* 0x00046008028d7981 */ /* 0x004ea8000c1e9900 */
[----:B------:R-:W2:Y:S04]  /*08e0*/  LDG.E.CONSTANT R143, desc[UR8][R2.64+0x4d0] ;  /* 0x0004d008028f7981 */ /* 0x000ea8000c1e9900 */
[----:B------:R-:W2:Y:S04]  /*08f0*/  LDG.E.CONSTANT R140, desc[UR8][R2.64+0x540] ;  /* 0x00054008028c7981 */ /* 0x000ea8000c1e9900 */
[----:B------:R-:W2:Y:S04]  /*0900*/  LDG.E.CONSTANT R142, desc[UR8][R2.64+0x5b0] ;  /* 0x0005b008028e7981 */ /* 0x000ea8000c1e9900 */
[----:B------:R-:W2:Y:S04]  /*0910*/  LDG.E.CONSTANT R144, desc[UR8][R2.64+0x620] ;  /* 0x0006200802907981 */ /* 0x000ea8000c1e9900 */
[----:B------:R1:W2:Y:S01]  /*0920*/  LDG.E.CONSTANT R146, desc[UR8][R2.64+0x690] ;  /* 0x0006900802927981 */ /* 0x0002a2000c1e9900 */
[----:B------:R-:W1:Y:S01]  /*0930*/  S2R R0, SR_TID.X ;  /* 0x0000000000007919 */ /* 0x000e620000002100 */
[----:B------:R-:W-:-:S04]  /*0940*/  UIADD3 UR4, UPT, UPT, UR4, 0x700, URZ ;  /* 0x0000070004047890 */ /* 0x000fc8000fffe0ff */
[----:B------:R-:W-:Y:S01]  /*0950*/  ULEA UR4, UR5, UR4, 0x18 ;  /* 0x0000000405047291 */ /* 0x000fe2000f8ec0ff */
[----:B-----5:R5:W-:Y:S04]  /*0960*/  STS.128 [R148+0x380], R132 ;  /* 0x0003808494007388 */ /* 0x020be80000000c00 */
[----:B------:R0:W-:Y:S04]  /*0970*/  STS.128 [R148+0x540], R136 ;  /* 0x0005408894007388 */ /* 0x0001e80000000c00 */
[----:B----4-:R0:W-:Y:S04]  /*0980*/  STS [R154+UR4], R149 ;  /* 0x000000959a007988 */ /* 0x0101e80008000804 */
[----:B------:R0:W-:Y:S04]  /*0990*/  STS [R154+UR4+0x70], R153 ;  /* 0x000070999a007988 */ /* 0x0001e80008000804 */
[----:B------:R0:W-:Y:S04]  /*09a0*/  STS [R154+UR4+0xe0], R157 ;  /* 0x0000e09d9a007988 */ /* 0x0001e80008000804 */
[----:B------:R0:W-:Y:S01]  /*09b0*/  STS [R154+UR4+0x150], R151 ;  /* 0x000150979a007988 */ /* 0x0001e20008000804 */
[----:B-1----:R-:W-:-:S03]  /*09c0*/  @!P0 LEA R3, R0, UR4, 0x2 ;  /* 0x0000000400038c11 */ /* 0x002fc6000f8e10ff */
[----:B------:R0:W-:Y:S04]  /*09d0*/  STS [R154+UR4+0x1c0], R159 ;  /* 0x0001c09f9a007988 */ /* 0x0001e80008000804 */
[----:B------:R0:W-:Y:S04]  /*09e0*/  STS [R154+UR4+0x230], R161 ;  /* 0x000230a19a007988 */ /* 0x0001e80008000804 */
[----:B------:R0:W-:Y:S04]  /*09f0*/  STS [R154+UR4+0x380], R163 ;  /* 0x000380a39a007988 */ /* 0x0001e80008000804 */
[----:B------:R0:W-:Y:S04]  /*0a00*/  STS [R154+UR4+0x3f0], R165 ;  /* 0x0003f0a59a007988 */ /* 0x0001e80008000804 */
[----:B------:R0:W-:Y:S04]  /*0a10*/  STS [R154+UR4+0x700], R150 ;  /* 0x000700969a007988 */ /* 0x0001e80008000804 */
[----:B------:R0:W-:Y:S01]  /*0a20*/  STS [R154+UR4+0x770], R156 ;  /* 0x0007709c9a007988 */ /* 0x0001e20008000804 */
[----:B------:R-:W-:-:S02]  /*0a30*/  SHF.L.U32 R2, R0, 0x4, RZ ;  /* 0x0000000400027819 */ /* 0x000fc400000006ff */
[----:B-----5:R-:W-:Y:S02]  /*0a40*/  SHF.L.U32 R134, R0, 0x7, RZ ;  /* 0x0000000700867819 */ /* 0x020fe400000006ff */
[----:B------:R-:W-:Y:S02]  /*0a50*/  MOV R133, UR4 ;  /* 0x0000000400857c02 */ /* 0x000fe40008000f00 */
[----:B------:R-:W-:Y:S02]  /*0a60*/  LOP3.LUT R2, R2, 0x3fe0, RZ, 0xc0, !PT ;  /* 0x00003fe002027812 */ /* 0x000fe400078ec0ff */
[----:B------:R-:W-:Y:S02]  /*0a70*/  LOP3.LUT R134, R134, 0x80, RZ, 0xc0, !PT ;  /* 0x0000008086867812 */ /* 0x000fe400078ec0ff */
[----:B------:R-:W-:Y:S02]  /*0a80*/  IADD3 R2, PT, PT, R2, UR6, RZ ;  /* 0x0000000602027c10 */ /* 0x000fe4000fffe0ff */
[----:B------:R-:W-:Y:S01]  /*0a90*/  IADD3 R132, PT, PT, R134, 0x40, R133 ;  /* 0x0000004086847810 */ /* 0x000fe20007ffe085 */
[----:B---3--:R0:W-:Y:S04]  /*0aa0*/  STS [R154+UR4+0x2a0], R145 ;  /* 0x0002a0919a007988 */ /* 0x0081e80008000804 */
[----:B------:R0:W-:Y:S04]  /*0ab0*/  STS [R154+UR4+0x310], R147 ;  /* 0x000310939a007988 */ /* 0x0001e80008000804 */
[----:B--2---:R0:W-:Y:S04]  /*0ac0*/  STS [R154+UR4+0x460], R141 ;  /* 0x0004608d9a007988 */ /* 0x0041e80008000804 */
[----:B------:R0:W-:Y:S04]  /*0ad0*/  STS [R154+UR4+0x4d0], R143 ;  /* 0x0004d08f9a007988 */ /* 0x0001e80008000804 */
[----:B------:R0:W-:Y:S04]  /*0ae0*/  STS [R154+UR4+0x540], R140 ;  /* 0x0005408c9a007988 */ /* 0x0001e80008000804 */
[----:B------:R0:W-:Y:S04]  /*0af0*/  STS [R154+UR4+0x5b0], R142 ;  /* 0x0005b08e9a007988 */ /* 0x0001e80008000804 */
[----:B------:R0:W-:Y:S04]  /*0b00*/  STS [R154+UR4+0x620], R144 ;  /* 0x000620909a007988 */ /* 0x0001e80008000804 */
[----:B------:R0:W-:Y:S04]  /*0b10*/  STS [R154+UR4+0x690], R146 ;  /* 0x000690929a007988 */ /* 0x0001e80008000804 */
[----:B------:R0:W-:Y:S01]  /*0b20*/  @!P0 STS [R3+0x7e0], R158 ;  /* 0x0007e09e03008388 */ /* 0x0001e20000000800 */
[----:B------:R-:W-:Y:S01]  /*0b30*/  UMOV UR4, 0x380 ;  /* 0x0000038000047882 */ /* 0x000fe20000000000 */
[----:B------:R-:W-:Y:S06]  /*0b40*/  BAR.SYNC.DEFER_BLOCKING 0x0 ;  /* 0x0000000000007b1d */ /* 0x000fec0000010000 */
.L_x_0:
[----:B0-----:R-:W-:Y:S04]  /*0b50*/  LDS R3, [R2+UR4+-0x380] ;  /* 0xfffc800402037984 */ /* 0x001fe80008000800 */
[----:B------:R-:W0:Y:S04]  /*0b60*/  LDS.128 R144, [R132+0x20] ;  /* 0x0000200084907984 */ /* 0x000e280000000c00 */
[----:B------:R-:W1:Y:S04]  /*0b70*/  LDS R133, [R2+UR4+-0x1c0] ;  /* 0xfffe400402857984 */ /* 0x000e680008000800 */
[----:B------:R-:W2:Y:S04]  /*0b80*/  LDS R135, [R2+UR4] ;  /* 0x0000000402877984 */ /* 0x000ea80008000800 */
[----:B------:R-:W3:Y:S01]  /*0b90*/  LDS R153, [R2+UR4+0x1c0] ;  /* 0x0001c00402997984 */ /* 0x000ee20008000800 */
[----:B------:R-:W-:-:S03]  /*0ba0*/  UIADD3 UR4, UPT, UPT, UR4, 0x4, URZ ;  /* 0x0000000404047890 */ /* 0x000fc6000fffe0ff */
[----:B------:R-:W4:Y:S01]  /*0bb0*/  LDS.128 R136, [R132+0x10] ;  /* 0x0000100084887984 */ /* 0x000f220000000c00 */
[----:B------:R-:W-:-:S03]  /*0bc0*/  UISETP.NE.AND UP0, UPT, UR4, 0x3a0, UPT ;  /* 0x000003a00400788c */ /* 0x000fc6000bf05270 */
[----:B------:R-:W5:Y:S04]  /*0bd0*/  LDS.128 R140, [R132] ;  /* 0x00000000848c7984 */ /* 0x000f680000000c00 */
[----:B------:R-:W5:Y:S01]  /*0be0*/  LDS.128 R148, [R132+0x30] ;  /* 0x0000300084947984 */ /* 0x000f620000000c00 */
[C---:B0-----:R-:W-:Y:S01]  /*0bf0*/  FFMA R124, R3.reuse, R144, R124 ;  /* 0x00000090037c7223 */ /* 0x041fe2000000007c */
[C---:B------:R-:W-:Y:S01]  /*0c00*/  FFMA R125, R3.reuse, R145, R125 ;  /* 0x00000091037d7223 */ /* 0x040fe2000000007d */
[----:B------:R-:W-:Y:S01]  /*0c10*/  FFMA R126, R3, R146, R126 ;  /* 0x00000092037e7223 */ /* 0x000fe2000000007e */
[----:B------:R-:W-:Y:S01]  /*0c20*/  FFMA R127, R147, R3, R127 ;  /* 0x00000003937f7223 */ /* 0x000fe2000000007f */
[C---:B-1----:R-:W-:Y:S01]  /*0c30*/  FFMA R120, R133.reuse, R144, R120 ;  /* 0x0000009085787223 */ /* 0x042fe20000000078 */
[C---:B------:R-:W-:Y:S01]  /*0c40*/  FFMA R121, R133.reuse, R145, R121 ;  /* 0x0000009185797223 */ /* 0x040fe20000000079 */
[----:B------:R-:W-:Y:S01]  /*0c50*/  FFMA R122, R133, R146, R122 ;  /* 0x00000092857a7223 */ /* 0x000fe2000000007a */
[----:B------:R-:W-:Y:S01]  /*0c60*/  FFMA R123, R147, R133, R123 ;  /* 0x00000085937b7223 */ /* 0x000fe2000000007b */
[C---:B--2---:R-:W-:Y:S01]  /*0c70*/  FFMA R116, R135.reuse, R144, R116 ;  /* 0x0000009087747223 */ /* 0x044fe20000000074 */
[C---:B------:R-:W-:Y:S01]  /*0c80*/  FFMA R117, R135.reuse, R145, R117 ;  /* 0x0000009187757223 */ /* 0x040fe20000000075 */
[----:B------:R-:W-:Y:S01]  /*0c90*/  FFMA R118, R135, R146, R118 ;  /* 0x0000009287767223 */ /* 0x000fe20000000076 */
[----:B------:R-:W-:Y:S01]  /*0ca0*/  FFMA R119, R147, R135, R119 ;  /* 0x0000008793777223 */ /* 0x000fe20000000077 */
[C---:B---3--:R-:W-:Y:S01]  /*0cb0*/  FFMA R112, R153.reuse, R144, R112 ;  /* 0x0000009099707223 */ /* 0x048fe20000000070 */
[C---:B------:R-:W-:Y:S01]  /*0cc0*/  FFMA R113, R153.reuse, R145, R113 ;  /* 0x0000009199717223 */ /* 0x040fe20000000071 */
[----:B------:R-:W-:Y:S01]  /*0cd0*/  FFMA R114, R153, R146, R114 ;  /* 0x0000009299727223 */ /* 0x000fe20000000072 */
[----:B------:R-:W-:Y:S01]  /*0ce0*/  FFMA R115, R147, R153, R115 ;  /* 0x0000009993737223 */ /* 0x000fe20000000073 */
[-C--:B----4-:R-:W-:Y:S01]  /*0cf0*/  FFMA R108, R3, R136.reuse, R108 ;  /* 0x00000088036c7223 */ /* 0x090fe2000000006c */
[----:B------:R-:W0:Y:S01]  /*0d00*/  LDS.128 R144, [R132+-0x10] ;  /* 0xfffff00084907984 */ /* 0x000e220000000c00 */
[-C--:B------:R-:W-:Y:S01]  /*0d10*/  FFMA R104, R133, R136.reuse, R104 ;  /* 0x0000008885687223 */ /* 0x080fe20000000068 */
[-C--:B------:R-:W-:Y:S01]  /*0d20*/  FFMA R100, R135, R136.reuse, R100 ;  /* 0x0000008887647223 */ /* 0x080fe20000000064 */
[----:B------:R-:W-:Y:S01]  /*0d30*/  FFMA R96, R153, R136, R96 ;  /* 0x0000008899607223 */ /* 0x000fe20000000060 */
[-C--:B------:R-:W-:Y:S01]  /*0d40*/  FFMA R109, R3, R137.reuse, R109 ;  /* 0x00000089036d7223 */ /* 0x080fe2000000006d */
[-C--:B------:R-:W-:Y:S01]  /*0d50*/  FFMA R105, R133, R137.reuse, R105 ;  /* 0x0000008985697223 */ /* 0x080fe20000000069 */
[-C--:B------:R-:W-:Y:S01]  /*0d60*/  FFMA R101, R135, R137.reuse, R101 ;  /* 0x0000008987657223 */ /* 0x080fe20000000065 */
[----:B------:R-:W-:Y:S01]  /*0d70*/  FFMA R97, R153, R137, R97 ;  /* 0x0000008999617223 */ /* 0x000fe20000000061 */
[-C--:B------:R-:W-:Y:S01]  /*0d80*/  FFMA R110, R3, R138.reuse, R110 ;  /* 0x0000008a036e7223 */ /* 0x080fe2000000006e */
[-C--:B------:R-:W-:Y:S01]  /*0d90*/  FFMA R106, R133, R138.reuse, R106 ;  /* 0x0000008a856a7223 */ /* 0x080fe2000000006a */
[-C--:B------:R-:W-:Y:S01]  /*0da0*/  FFMA R102, R135, R138.reuse, R102 ;  /* 0x0000008a87667223 */ /* 0x080fe20000000066 */
[----:B------:R-:W-:Y:S01]  /*0db0*/  FFMA R98, R153, R138, R98 ;  /* 0x0000008a99627223 */ /* 0x000fe20000000062 */
[C---:B------:R-:W-:Y:S01]  /*0dc0*/  FFMA R111, R139.reuse, R3, R111 ;  /* 0x000000038b6f7223 */ /* 0x040fe2000000006f */
[C---:B------:R-:W-:Y:S01]  /*0dd0*/  FFMA R107, R139.reuse, R133, R107 ;  /* 0x000000858b6b7223 */ /* 0x040fe2000000006b */
[C---:B------:R-:W-:Y:S01]  /*0de0*/  FFMA R103, R139.reuse, R135, R103 ;  /* 0x000000878b677223 */ /* 0x040fe20000000067 */
[----:B------:R-:W-:Y:S01]  /*0df0*/  FFMA R99, R139, R153, R99 ;  /* 0x000000998b637223 */ /* 0x000fe20000000063 */
[-C--:B-----5:R-:W-:Y:S01]  /*0e00*/  FFMA R92, R3, R140.reuse, R92 ;  /* 0x0000008c035c7223 */ /* 0x0a0fe2000000005c */
        /* <DEDUP_REMOVED lines=15> */
[----:B------:R-:W1:Y:S01]  /*0f00*/  LDS.128 R136, [R132+-0x20] ;  /* 0xffffe00084887984 */ /* 0x000e620000000c00 */
[C---:B------:R-:W-:Y:S01]  /*0f10*/  FFMA R12, R3.reuse, R148, R12 ;  /* 0x00000094030c7223 */ /* 0x040fe2000000000c */
[C---:B------:R-:W-:Y:S01]  /*0f20*/  FFMA R13, R3.reuse, R149, R13 ;  /* 0x00000095030d7223 */ /* 0x040fe2000000000d */
[----:B------:R-:W-:Y:S01]  /*0f30*/  FFMA R14, R3, R150, R14 ;  /* 0x00000096030e7223 */ /* 0x000fe2000000000e */
[----:B------:R-:W2:Y:S01]  /*0f40*/  LDS.128 R140, [R132+-0x30] ;  /* 0xffffd000848c7984 */ /* 0x000ea20000000c00 */
[----:B------:R-:W-:Y:S01]  /*0f50*/  FFMA R15, R151, R3, R15 ;  /* 0x00000003970f7223 */ /* 0x000fe2000000000f */
[C---:B------:R-:W-:Y:S01]  /*0f60*/  FFMA R8, R133.reuse, R148, R8 ;  /* 0x0000009485087223 */ /* 0x040fe20000000008 */
[----:B------:R-:W-:Y:S01]  /*0f70*/  FFMA R9, R133, R149, R9 ;  /* 0x0000009585097223 */ /* 0x000fe20000000009 */
[-C--:B0-----:R-:W-:Y:S01]  /*0f80*/  FFMA R76, R3, R144.reuse, R76 ;  /* 0x00000090034c7223 */ /* 0x081fe2000000004c */
        /* <DEDUP_REMOVED lines=15> */
[----:B------:R-:W-:Y:S01]  /*1080*/  FFMA R10, R133, R150, R10 ;  /* 0x00000096850a7223 */ /* 0x000fe2000000000a */
[----:B------:R0:W3:Y:S01]  /*1090*/  LDS.128 R144, [R132+-0x40] ;  /* 0xffffc00084907984 */ /* 0x0000e20000000c00 */
[----:B------:R-:W-:Y:S01]  /*10a0*/  FFMA R11, R151, R133, R11 ;  /* 0x00000085970b7223 */ /* 0x000fe2000000000b */
[C---:B------:R-:W-:Y:S01]  /*10b0*/  FFMA R4, R135.reuse, R148, R4 ;  /* 0x0000009487047223 */ /* 0x040fe20000000004 */
[C---:B------:R-:W-:Y:S01]  /*10c0*/  FFMA R5, R135.reuse, R149, R5 ;  /* 0x0000009587057223 */ /* 0x040fe20000000005 */
[----:B------:R-:W-:Y:S01]  /*10d0*/  FFMA R6, R135, R150, R6 ;  /* 0x0000009687067223 */ /* 0x000fe20000000006 */
[----:B------:R-:W-:Y:S01]  /*10e0*/  FFMA R7, R151, R135, R7 ;  /* 0x0000008797077223 */ /* 0x000fe20000000007 */
[C---:B------:R-:W-:Y:S01]  /*10f0*/  FFMA R128, R153.reuse, R148, R128 ;  /* 0x0000009499807223 */ /* 0x040fe20000000080 */
[C---:B------:R-:W-:Y:S01]  /*1100*/  FFMA R129, R153.reuse, R149, R129 ;  /* 0x0000009599817223 */ /* 0x040fe20000000081 */
[----:B------:R-:W-:Y:S01]  /*1110*/  FFMA R130, R153, R150, R130 ;  /* 0x0000009699827223 */ /* 0x000fe20000000082 */
[----:B------:R-:W-:Y:S01]  /*1120*/  FFMA R131, R151, R153, R131 ;  /* 0x0000009997837223 */ /* 0x000fe20000000083 */
[----:B0-----:R-:W-:Y:S01]  /*1130*/  IADD3 R132, PT, PT, R132, 0x100, RZ ;  /* 0x0000010084847810 */ /* 0x001fe20007ffe0ff */
[-C--:B-1----:R-:W-:Y:S01]  /*1140*/  FFMA R60, R3, R136.reuse, R60 ;  /* 0x00000088033c7223 */ /* 0x082fe2000000003c */
        /* <DEDUP_REMOVED lines=15> */
[-C--:B--2---:R-:W-:Y:S01]  /*1240*/  FFMA R44, R3, R140.reuse, R44 ;  /* 0x0000008c032c7223 */ /* 0x084fe2000000002c */
        /* <DEDUP_REMOVED lines=15> */
[-C--:B---3--:R-:W-:Y:S01]  /*1340*/  FFMA R28, R3, R144.reuse, R28 ;  /* 0x00000090031c7223 */ /* 0x088fe2000000001c */
        /* <DEDUP_REMOVED lines=15> */
[----:B------:R-:W-:Y:S06]  /*1440*/  BRA.U UP0, `(.L_x_0) ;  /* 0xfffffff500c07547 */ /* 0x000fec000b83ffff */
[----:B------:R-:W-:-:S04]  /*1450*/  IADD3 R155, PT, PT, R155, 0x1, RZ ;  /* 0x000000019b9b7810 */ /* 0x000fc80007ffe0ff */
[----:B------:R-:W-:-:S13]  /*1460*/  ISETP.NE.AND P0, PT, R155, 0x20, PT ;  /* 0x000000209b00780c */ /* 0x000fda0003f05270 */
[----:B------:R-:W-:Y:S05]  /*1470*/  @P0 BRA `(.L_x_1) ;  /* 0xfffffff000980947 */ /* 0x000fea000383ffff */
[----:B------:R-:W0:Y:S01]  /*1480*/  LDCU.64 UR4, c[0x0][0x398] ;  /* 0x00007300ff0477ac */ /* 0x000e220008000a00 */
[----:B------:R1:W-:Y:S01]  /*1490*/  STL.128 [R1], R28 ;  /* 0x0000001c01007387 */ /* 0x0003e20000100c00 */
[----:B0-----:R-:W-:-:S04]  /*14a0*/  IADD3 R140, P0, PT, R134, UR4, RZ ;  /* 0x00000004868c7c10 */ /* 0x001fc8000ff1e0ff */
[----:B------:R-:W-:-:S05]  /*14b0*/  IADD3.X R141, PT, PT, RZ, UR5, RZ, P0, !PT ;  /* 0x00000005ff8d7c10 */ /* 0x000fca00087fe4ff */
[----:B------:R0:W5:Y:S04]  /*14c0*/  LDG.E.CONSTANT R3, desc[UR8][R140.64] ;  /* 0x000000088c037981 */ /* 0x000168000c1e9900 */
        /* <DEDUP_REMOVED lines=9> */
[----:B-1----:R0:W5:Y:S04]  /*1560*/  LDG.E.CONSTANT R29, desc[UR8][R140.64+0x28] ;  /* 0x000028088c1d7981 */ /* 0x002168000c1e9900 */
        /* <DEDUP_REMOVED lines=20> */
[----:B------:R0:W5:Y:S01]  /*16b0*/  LDG.E.CONSTANT R158, desc[UR8][R140.64+0x7c] ;  /* 0x00007c088c9e7981 */ /* 0x000162000c1e9900 */
[----:B------:R-:W-:Y:S01]  /*16c0*/  UMOV UR4, URZ ;  /* 0x000000ff00047c82 */ /* 0x000fe20008000000 */
[----:B------:R-:W1:Y:S02]  /*16d0*/  S2R R160, SR_CTAID.X ;  /* 0x0000000000a07919 */ /* 0x000e640000002500 */
[----:B------:R-:W-:Y:S04]  /*16e0*/  STL.128 [R1+0x10], R44 ;  /* 0x0000102c01007387 */ /* 0x000fe80000100c00 */
        /* <DEDUP_REMOVED lines=27> */
[----:B------:R1:W-:Y:S04]  /*18a0*/  STL.128 [R1+0xf0], R8 ;  /* 0x0000f00801007387 */ /* 0x0003e80000100c00 */
[----:B------:R2:W-:Y:S04]  /*18b0*/  STL.128 [R1+0x170], R4 ;  /* 0x0001700401007387 */ /* 0x0005e80000100c00 */
[----:B------:R3:W-:Y:S01]  /*18c0*/  STL.128 [R1+0x90], R40 ;  /* 0x0000902801007387 */ /* 0x0007e20000100c00 */
[----:B-1----:R-:W-:-:S02]  /*18d0*/  SHF.R.U32.HI R9, RZ, 0x2, R160 ;  /* 0x00000002ff097819 */ /* 0x002fc400000116a0 */
[----:B------:R-:W-:-:S03]  /*18e0*/  LOP3.LUT R8, R160, 0x3, RZ, 0xc0, !PT ;  /* 0x00000003a0087812 */ /* 0x000fc600078ec0ff */
[----:B--2---:R-:W-:Y:S01]  /*18f0*/  IMAD R5, R9, 0x1c0, R0 ;  /* 0x000001c009057824 */ /* 0x004fe200078e0200 */
[----:B---3--:R-:W-:-:S03]  /*1900*/  IADD3 R40, PT, PT, R1, 0x40, RZ ;  /* 0x0000004001287810 */ /* 0x008fc60007ffe0ff */
[----:B------:R-:W-:-:S05]  /*1910*/  IMAD R5, R8, 0x1c, R5 ;  /* 0x0000001c08057824 */ /* 0x000fca00078e0205 */
[----:B0-----:R-:W-:-:S07]  /*1920*/  SHF.L.U32 R0, R5, 0x5, RZ ;  /* 0x0000000505007819 */ /* 0x001fce00000006ff */
.L_x_2:
[----:B---3--:R-:W2:Y:S01]  /*1930*/  LDL.128 R4, [R40+-0x40] ;  /* 0xffffc00028047983 */ /* 0x008ea20000100c00 */
[----:B------:R-:W0:Y:S03]  /*1940*/  LDC.64 R42, c[0x0][0x390] ;  /* 0x0000e400ff2a7b82 */ /* 0x000e260000000a00 */
[----:B------:R-:W3:Y:S04]  /*1950*/  LDL.128 R8, [R40+-0x30] ;  /* 0xffffd00028087983 */ /* 0x000ee80000100c00 */
[----:B------:R-:W4:Y:S04]  /*1960*/  LDL.128 R12, [R40+-0x20] ;  /* 0xffffe000280c7983 */ /* 0x000f280000100c00 */
[----:B------:R-:W4:Y:S04]  /*1970*/  LDL.128 R16, [R40+-0x10] ;  /* 0xfffff00028107983 */ /* 0x000f280000100c00 */
[----:B------:R-:W4:Y:S04]  /*1980*/  LDL.128 R20, [R40] ;  /* 0x0000000028147983 */ /* 0x000f280000100c00 */
[----:B------:R-:W4:Y:S04]  /*1990*/  LDL.128 R24, [R40+0x10] ;  /* 0x0000100028187983 */ /* 0x000f280000100c00 */
[----:B------:R-:W4:Y:S04]  /*19a0*/  LDL.128 R32, [R40+0x20] ;  /* 0x0000200028207983 */ /* 0x000f280000100c00 */
[----:B------:R1:W4:Y:S01]  /*19b0*/  LDL.128 R36, [R40+0x30] ;  /* 0x0000300028247983 */ /* 0x0003220000100c00 */
[----:B------:R-:W-:-:S04]  /*19c0*/  UIADD3 UR4, UPT, UPT, UR4, 0x1, URZ ;  /* 0x0000000104047890 */ /* 0x000fc8000fffe0ff */
[----:B------:R-:W-:Y:S01]  /*19d0*/  UISETP.NE.AND UP0, UPT, UR4, 0x4, UPT ;  /* 0x000000040400788c */ /* 0x000fe2000bf05270 */
[----:B-1----:R-:W-:Y:S01]  /*19e0*/  IADD3 R40, PT, PT, R40, 0x80, RZ ;  /* 0x0000008028287810 */ /* 0x002fe20007ffe0ff */
[----:B--2--5:R-:W-:Y:S01]  /*19f0*/  FADD R6, R133, R6 ;  /* 0x0000000685067221 */ /* 0x024fe20000000000 */
[----:B------:R-:W-:Y:S01]  /*1a00*/  FADD R41, R3, R4 ;  /* 0x0000000403297221 */ /* 0x000fe20000000000 */
[----:B------:R-:W-:Y:S01]  /*1a10*/  FADD R44, R2, R5 ;  /* 0x00000005022c7221 */ /* 0x000fe20000000000 */
[----:B0-----:R-:W-:-:S04]  /*1a20*/  IMAD.WIDE.U32 R4, R0, 0x4, R42 ;  /* 0x0000000400047825 */ /* 0x001fc800078e002a */
[----:B------:R-:W-:Y:S01]  /*1a30*/  FADD R42, R132, R7 ;  /* 0x00000007842a7221 */ /* 0x000fe20000000000 */
[----:B------:R-:W-:Y:S01]  /*1a40*/  FMNMX R7, RZ, R6, !PT ;  /* 0x00000006ff077209 */ /* 0x000fe20007800000 */
[----:B---3--:R-:W-:Y:S01]  /*1a50*/  FADD R8, R135, R8 ;  /* 0x0000000887087221 */ /* 0x008fe20000000000 */
[----:B------:R-:W-:Y:S01]  /*1a60*/  FADD R6, R134, R9 ;  /* 0x0000000986067221 */ /* 0x000fe20000000000 */
[----:B------:R-:W-:Y:S01]  /*1a70*/  FADD R10, R137, R10 ;  /* 0x0000000a890a7221 */ /* 0x000fe20000000000 */
[----:B----4-:R-:W-:Y:S01]  /*1a80*/  FADD R14, R29, R14 ;  /* 0x0000000e1d0e7221 */ /* 0x010fe20000000000 */
[----:B------:R0:W-:Y:S01]  /*1a90*/  STG.E desc[UR8][R4.64+0x8], R7 ;  /* 0x0000080704007986 */ /* 0x0001e2000c101908 */
[----:B------:R-:W-:Y:S01]  /*1aa0*/  FMNMX R9, RZ, R8, !PT ;  /* 0x00000008ff097209 */ /* 0x000fe20007800000 */
[----:B------:R-:W-:Y:S01]  /*1ab0*/  FADD R16, R31, R16 ;  /* 0x000000101f107221 */ /* 0x000fe20000000000 */
[----:B------:R-:W-:Y:S01]  /*1ac0*/  FMNMX R47, RZ, R6, !PT ;  /* 0x00000006ff2f7209 */ /* 0x000fe20007800000 */
[----:B------:R-:W-:Y:S01]  /*1ad0*/  FADD R6, R136, R11 ;  /* 0x0000000b88067221 */ /* 0x000fe20000000000 */
[----:B------:R-:W-:Y:S01]  /*1ae0*/  FMNMX R11, RZ, R10, !PT ;  /* 0x0000000aff0b7209 */ /* 0x000fe20007800000 */
[----:B------:R1:W-:Y:S01]  /*1af0*/  STG.E desc[UR8][R4.64+0x10], R9 ;  /* 0x0000100904007986 */ /* 0x0003e2000c101908 */
[----:B------:R-:W-:Y:S01]  /*1b00*/  FADD R18, R143, R18 ;  /* 0x000000128f127221 */ /* 0x000fe20000000000 */
[----:B------:R-:W-:Y:S01]  /*1b10*/  FADD R20, R145, R20 ;  /* 0x0000001491147221 */ /* 0x000fe20000000000 */
[----:B------:R-:W-:Y:S01]  /*1b20*/  FADD R12, R139, R12 ;  /* 0x0000000c8b0c7221 */ /* 0x000fe20000000000 */
[----:B------:R2:W-:Y:S01]  /*1b30*/  STG.E desc[UR8][R4.64+0x18], R11 ;  /* 0x0000180b04007986 */ /* 0x0005e2000c101908 */
[----:B------:R-:W-:Y:S01]  /*1b40*/  FADD R22, R147, R22 ;  /* 0x0000001693167221 */ /* 0x000fe20000000000 */
[----:B0-----:R-:W-:Y:S01]  /*1b50*/  FMNMX R7, RZ, R6, !PT ;  /* 0x00000006ff077209 */ /* 0x001fe20007800000 */
[----:B------:R-:W-:Y:S01]  /*1b60*/  FADD R24, R149, R24 ;  /* 0x0000001895187221 */ /* 0x000fe20000000000 */
[----:B------:R-:W-:Y:S01]  /*1b70*/  FADD R26, R151, R26 ;  /* 0x0000001a971a7221 */ /* 0x000fe20000000000 */
[----:B------:R-:W-:Y:S01]  /*1b80*/  FADD R8, R138, R13 ;  /* 0x0000000d8a087221 */ /* 0x000fe20000000000 */
[----:B------:R-:W-:Y:S01]  /*1b90*/  FMNMX R41, RZ, R41, !PT ;  /* 0x00000029ff297209 */ /* 0x000fe20007800000 */
[----:B------:R0:W-:Y:S01]  /*1ba0*/  STG.E desc[UR8][R4.64+0x1c], R7 ;  /* 0x00001c0704007986 */ /* 0x0001e2000c101908 */
[----:B-1----:R-:W-:Y:S01]  /*1bb0*/  FMNMX R9, RZ, R14, !PT ;  /* 0x0000000eff097209 */ /* 0x002fe20007800000 */
[----:B------:R-:W-:Y:S01]  /*1bc0*/  FADD R15, R28, R15 ;  /* 0x0000000f1c0f7221 */ /* 0x000fe20000000000 */
[----:B------:R-:W-:Y:S01]  /*1bd0*/  FMNMX R13, RZ, R12, !PT ;  /* 0x0000000cff0d7209 */ /* 0x000fe20007800000 */
[----:B------:R-:W-:Y:S01]  /*1be0*/  FADD R17, R30, R17 ;  /* 0x000000111e117221 */ /* 0x000fe20000000000 */
[----:B--2---:R-:W-:Y:S01]  /*1bf0*/  FMNMX R11, RZ, R16, !PT ;  /* 0x00000010ff0b7209 */ /* 0x004fe20007800000 */
        /* <DEDUP_REMOVED lines=10> */
[----:B------:R-:W-:Y:S01]  /*1ca0*/  FADD R34, R155, R34 ;  /* 0x000000229b227221 */ /* 0x000fe20000000000 */
[----:B------:R0:W-:Y:S01]  /*1cb0*/  STG.E desc[UR8][R4.64+0x38], R7 ;  /* 0x0000380704007986 */ /* 0x0001e2000c101908 */
[----:B-1----:R-:W-:Y:S01]  /*1cc0*/  FMNMX R9, RZ, R20, !PT ;  /* 0x00000014ff097209 */ /* 0x002fe20007800000 */
[----:B------:R-:W-:Y:S01]  /*1cd0*/  FADD R35, R154, R35 ;  /* 0x000000239a237221 */ /* 0x000fe20000000000 */
[----:B------:R-:W-:Y:S01]  /*1ce0*/  FADD R36, R157, R36 ;  /* 0x000000249d247221 */ /* 0x000fe20000000000 */
[----:B------:R-:W-:Y:S01]  /*1cf0*/  FADD R37, R156, R37 ;  /* 0x000000259c257221 */ /* 0x000fe20000000000 */
[----:B--2---:R-:W-:Y:S01]  /*1d00*/  FMNMX R11, RZ, R22, !PT ;  /* 0x00000016ff0b7209 */ /* 0x004fe20007800000 */
[----:B------:R1:W-:Y:S01]  /*1d10*/  STG.E desc[UR8][R4.64+0x40], R9 ;  /* 0x0000400904007986 */ /* 0x0003e2000c101908 */
[----:B------:R-:W-:Y:S01]  /*1d20*/  FADD R38, R159, R38 ;  /* 0x000000269f267221 */ /* 0x000fe20000000000 */
[----:B------:R-:W-:Y:S01]  /*1d30*/  FADD R39, R158, R39 ;  /* 0x000000279e277221 */ /* 0x000fe20000000000 */
[----:B------:R-:W-:Y:S01]  /*1d40*/  FMNMX R43, RZ, R44, !PT ;  /* 0x0000002cff2b7209 */ /* 0x000fe20007800000 */
[----:B------:R2:W-:Y:S01]  /*1d50*/  STG.E desc[UR8][R4.64], R41 ;  /* 0x0000002904007986 */ /* 0x0005e2000c101908 */
[----:B------:R-:W-:-:S02]  /*1d60*/  FMNMX R45, RZ, R42, !PT ;  /* 0x0000002aff2d7209 */ /* 0x000fc40007800000 */
[----:B0-----:R-:W-:Y:S01]  /*1d70*/  FMNMX R7, RZ, R24, !PT ;  /* 0x00000018ff077209 */ /* 0x001fe20007800000 */
[----:B------:R-:W-:Y:S01]  /*1d80*/  STG.E desc[UR8][R4.64+0x20], R13 ;  /* 0x0000200d04007986 */ /* 0x000fe2000c101908 */
[----:B------:R-:W-:Y:S02]  /*1d90*/  FMNMX R15, RZ, R15, !PT ;  /* 0x0000000fff0f7209 */ /* 0x000fe40007800000 */
[----:B------:R-:W-:Y:S01]  /*1da0*/  FMNMX R17, RZ, R17, !PT ;  /* 0x00000011ff117209 */ /* 0x000fe20007800000 */
[----:B------:R0:W-:Y:S01]  /*1db0*/  STG.E desc[UR8][R4.64+0x48], R11 ;  /* 0x0000480b04007986 */ /* 0x0001e2000c101908 */
[----:B-1----:R-:W-:Y:S02]  /*1dc0*/  FMNMX R9, RZ, R26, !PT ;  /* 0x0000001aff097209 */ /* 0x002fe40007800000 */
[----:B------:R-:W-:Y:S01]  /*1dd0*/  FMNMX R19, RZ, R19, !PT ;  /* 0x00000013ff137209 */ /* 0x000fe20007800000 */
[----:B------:R1:W-:Y:S01]  /*1de0*/  STG.E desc[UR8][R4.64+0x50], R7 ;  /* 0x0000500704007986 */ /* 0x0003e2000c101908 */
[----:B--2---:R-:W-:-:S02]  /*1df0*/  FMNMX R41, RZ, R8, !PT ;  /* 0x00000008ff297209 */ /* 0x004fc40007800000 */
[----:B------:R-:W-:Y:S01]  /*1e00*/  FMNMX R21, RZ, R21, !PT ;  /* 0x00000015ff157209 */ /* 0x000fe20007800000 */
[----:B------:R2:W-:Y:S01]  /*1e10*/  STG.E desc[UR8][R4.64+0x58], R9 ;  /* 0x0000580904007986 */ /* 0x0005e2000c101908 */
[----:B------:R-:W-:Y:S02]  /*1e20*/  FMNMX R23, RZ, R23, !PT ;  /* 0x00000017ff177209 */ /* 0x000fe40007800000 */
[----:B------:R-:W-:Y:S01]  /*1e30*/  FMNMX R25, RZ, R25, !PT ;  /* 0x00000019ff197209 */ /* 0x000fe20007800000 */
[----:B------:R3:W-:Y:S01]  /*1e40*/  STG.E desc[UR8][R4.64+0x4], R43 ;  /* 0x0000042b04007986 */ /* 0x0007e2000c101908 */
[----:B------:R-:W-:Y:S02]  /*1e50*/  FMNMX R27, RZ, R27, !PT ;  /* 0x0000001bff1b7209 */ /* 0x000fe40007800000 */
[----:B0-----:R-:W-:Y:S01]  /*1e60*/  FMNMX R11, RZ, R32, !PT ;  /* 0x00000020ff0b7209 */ /* 0x001fe20007800000 */
[----:B------:R3:W-:Y:S01]  /*1e70*/  STG.E desc[UR8][R4.64+0xc], R45 ;  /* 0x00000c2d04007986 */ /* 0x0007e2000c101908 */
[----:B------:R-:W-:-:S02]  /*1e80*/  FMNMX R33, RZ, R33, !PT ;  /* 0x00000021ff217209 */ /* 0x000fc40007800000 */
[----:B------:R-:W-:Y:S01]  /*1e90*/  FMNMX R13, RZ, R34, !PT ;  /* 0x00000022ff0d7209 */ /* 0x000fe20007800000 */
[----:B------:R3:W-:Y:S01]  /*1ea0*/  STG.E desc[UR8][R4.64+0x14], R47 ;  /* 0x0000142f04007986 */ /* 0x0007e2000c101908 */
[----:B------:R-:W-:Y:S02]  /*1eb0*/  FMNMX R35, RZ, R35, !PT ;  /* 0x00000023ff237209 */ /* 0x000fe40007800000 */
[----:B-1----:R-:W-:Y:S01]  /*1ec0*/  FMNMX R7, RZ, R36, !PT ;  /* 0x00000024ff077209 */ /* 0x002fe20007800000 */
[----:B------:R3:W-:Y:S01]  /*1ed0*/  STG.E desc[UR8][R4.64+0x24], R41 ;  /* 0x0000242904007986 */ /* 0x0007e2000c101908 */
[----:B------:R-:W-:Y:S02]  /*1ee0*/  FMNMX R37, RZ, R37, !PT ;  /* 0x00000025ff257209 */ /* 0x000fe40007800000 */
[----:B--2---:R-:W-:Y:S01]  /*1ef0*/  FMNMX R9, RZ, R38, !PT ;  /* 0x00000026ff097209 */ /* 0x004fe20007800000 */
[----:B------:R3:W-:Y:S01]  /*1f00*/  STG.E desc[UR8][R4.64+0x2c], R15 ;  /* 0x00002c0f04007986 */ /* 0x0007e2000c101908 */
[----:B------:R-:W-:-:S02]  /*1f10*/  FMNMX R39, RZ, R39, !PT ;  /* 0x00000027ff277209 */ /* 0x000fc40007800000 */
[----:B------:R-:W-:Y:S01]  /*1f20*/  IADD3 R0, PT, PT, R0, 0xe00, RZ ;  /* 0x00000e0000007810 */ /* 0x000fe20007ffe0ff */
[----:B------:R3:W-:Y:S04]  /*1f30*/  STG.E desc[UR8][R4.64+0x34], R17 ;  /* 0x0000341104007986 */ /* 0x0007e8000c101908 */
        /* <DEDUP_REMOVED lines=12> */
[----:B------:R3:W-:Y:S01]  /*2000*/  STG.E desc[UR8][R4.64+0x7c], R39 ;  /* 0x00007c2704007986 */ /* 0x0007e2000c101908 */
[----:B------:R-:W-:Y:S05]  /*2010*/  BRA.U UP0, `(.L_x_2) ;  /* 0xfffffff900447547 */ /* 0x000fea000b83ffff */
[----:B------:R-:W-:Y:S05]  /*2020*/  EXIT ;  /* 0x000000000000794d */ /* 0x000fea0003800000 */
.L_x_3:
[----:B------:R-:W-:-:S00]  /*2030*/  BRA `(.L_x_3) ;  /* 0xfffffffc00fc7947 */ /* 0x000fc0000383ffff */
[----:B------:R-:W-:-:S00]  /*2040*/  NOP ;  /* 0x0000000000007918 */ /* 0x000fc00000000000 */
        /* <DEDUP_REMOVED lines=11> */
.L_x_4:


//--------------------- .nv.shared.my_kernel_kernel0 --------------------------
	.section	.nv.shared.my_kernel_kernel0,"aw",@nobits
	.sectionflags	@""
	.align	4
.nv.shared.my_kernel_kernel0:
	.zero		4864


//--------------------- .nv.shared.reserved.0     --------------------------
	.section	.nv.shared.reserved.0,"aw",@nobits
	.weak		__nv_reservedSMEM_offset_0_alias
	.size		__nv_reservedSMEM_offset_0_alias, 0, 64
	.other		__nv_reservedSMEM_offset_0_alias,@"STO_CUDA_RESERVED_SHARED STV_DEFAULT"
__nv_reservedSMEM_offset_0_alias:
	.zero		0
	.zero		64


//--------------------- .nv.constant0.my_kernel_kernel0 --------------------------
	.section	.nv.constant0.my_kernel_kernel0,"a",@progbits
	.sectionflags	@""
	.align	4
.nv.constant0.my_kernel_kernel0:
	.zero		928


//--------------------- SYMBOLS --------------------------

	.type		.nv.reservedSmem.offset0,@object
	.size		.nv.reservedSmem.offset0,0x4
	.type		.nv.reservedSmem.cap,@object
	.size		.nv.reservedSmem.cap,0x4
